	.target	sm_90a

	.elftype	@"ET_EXEC"


//--------------------- .note.nv.tkinfo           --------------------------
	.section	.note.nv.tkinfo,"",@"SHT_NOTE"
	.sectionflags	@"SHF_NOTE_NV_TKINFO"
	.tkinfo
        /*0018*/ 	.word	0x00000002
        /*0030*/ 	.string	""
        /*0030*/ 	.string	"ptxas"
        /*0030*/ 	.string	"Cuda compilation tools, release 13.0, V13.0.88"
        /*0030*/ 	.string	"Build cuda_13.0.r13.0/compiler.36424714_0"
        /*0030*/ 	.string	"-arch sm_90a -m 64 "



//--------------------- .note.nv.cuinfo           --------------------------
	.section	.note.nv.cuinfo,"",@"SHT_NOTE"
	.sectionflags	@"SHF_NOTE_NV_CUINFO"
        /*0018*/ 	.short	0x0002
        /*001a*/ 	.short	0x005a
        /*001c*/ 	.short	0x0082
	.zero		2


//--------------------- .nv.info                  --------------------------
	.section	.nv.info,"",@"SHT_CUDA_INFO"
	.align	4


	//----- nvinfo : EIATTR_REGCOUNT
	.align		4
        /*0000*/ 	.byte	0x04, 0x2f
        /*0002*/ 	.short	(.L_15 - .L_14)
	.align		4
.L_14:
        /*0004*/ 	.word	index@(_ZN7cutlass13device_kernelINS_4gemm6kernel13GemmUniversalIN4cute5tupleIJiiiiEEENS1_10collective13CollectiveMmaINS1_34MainloopSm90TmaGmmaWarpSpecializedILi11ENS5_IJNS4_1CILi2EEENSA_ILi1EEESC_EEENS1_32KernelTmaWarpSpecializedPingpongEEENS5_IJNSA_ILi64EEENSA_ILi16EEENSA_ILi128EEEEEENS_6half_tENS5_IJlSC_lEEESK_SL_NS4_8TiledMMAINS4_8MMA_AtomIJNS4_4SM904GMMA25MMA_64x16x16_F32F16F16_SSILNSP_5MajorE0ELSR_0ELNSP_7ScaleInE1ELSS_1EEEEEENS4_6LayoutINS5_IJSC_SC_SC_EEENS5_IJNSA_ILi0EEESX_SX_EEEEENS5_IJNS4_10UnderscoreES10_S10_EEEEENS4_13SM90_TMA_LOADENS4_14ComposedLayoutINS4_7SwizzleILi3ELi4ELi3EEENS4_18smem_ptr_flag_bitsILi16EEENSV_INS5_IJNSA_ILi8EEESG_EEENS5_IJSG_SC_EEEEEEEvNS4_8identityENS4_23SM90_TMA_LOAD_MULTICASTES1D_vS1E_EENS_8epilogue10collective6detail29Sm90TmaWarpSpecializedAdapterINS1I_15DefaultEpilogueISK_SL_SL_NS1H_6thread17LinearCombinationISK_Li1EffLNS1M_9ScaleType4KindE0ELNS_15FloatRoundStyleE2ESK_EENS1_15EpilogueDefaultEEEEEvvEEEEvNT_6ParamsE)
        /*0008*/ 	.word	0x000000a8


	//----- nvinfo : EIATTR_FRAME_SIZE
	.align		4
.L_15:
        /*000c*/ 	.byte	0x04, 0x11
        /*000e*/ 	.short	(.L_17 - .L_16)
	.align		4
.L_16:
        /*0010*/ 	.word	index@(_ZN7cutlass13device_kernelINS_4gemm6kernel13GemmUniversalIN4cute5tupleIJiiiiEEENS1_10collective13CollectiveMmaINS1_34MainloopSm90TmaGmmaWarpSpecializedILi11ENS5_IJNS4_1CILi2EEENSA_ILi1EEESC_EEENS1_32KernelTmaWarpSpecializedPingpongEEENS5_IJNSA_ILi64EEENSA_ILi16EEENSA_ILi128EEEEEENS_6half_tENS5_IJlSC_lEEESK_SL_NS4_8TiledMMAINS4_8MMA_AtomIJNS4_4SM904GMMA25MMA_64x16x16_F32F16F16_SSILNSP_5MajorE0ELSR_0ELNSP_7ScaleInE1ELSS_1EEEEEENS4_6LayoutINS5_IJSC_SC_SC_EEENS5_IJNSA_ILi0EEESX_SX_EEEEENS5_IJNS4_10UnderscoreES10_S10_EEEEENS4_13SM90_TMA_LOADENS4_14ComposedLayoutINS4_7SwizzleILi3ELi4ELi3EEENS4_18smem_ptr_flag_bitsILi16EEENSV_INS5_IJNSA_ILi8EEESG_EEENS5_IJSG_SC_EEEEEEEvNS4_8identityENS4_23SM90_TMA_LOAD_MULTICASTES1D_vS1E_EENS_8epilogue10collective6detail29Sm90TmaWarpSpecializedAdapterINS1I_15DefaultEpilogueISK_SL_SL_NS1H_6thread17LinearCombinationISK_Li1EffLNS1M_9ScaleType4KindE0ELNS_15FloatRoundStyleE2ESK_EENS1_15EpilogueDefaultEEEEEvvEEEEvNT_6ParamsE)
        /*0014*/ 	.word	0x00000000


	//----- nvinfo : EIATTR_MIN_STACK_SIZE
	.align		4
.L_17:
        /*0018*/ 	.byte	0x04, 0x12
        /*001a*/ 	.short	(.L_19 - .L_18)
	.align		4
.L_18:
        /*001c*/ 	.word	index@(_ZN7cutlass13device_kernelINS_4gemm6kernel13GemmUniversalIN4cute5tupleIJiiiiEEENS1_10collective13CollectiveMmaINS1_34MainloopSm90TmaGmmaWarpSpecializedILi11ENS5_IJNS4_1CILi2EEENSA_ILi1EEESC_EEENS1_32KernelTmaWarpSpecializedPingpongEEENS5_IJNSA_ILi64EEENSA_ILi16EEENSA_ILi128EEEEEENS_6half_tENS5_IJlSC_lEEESK_SL_NS4_8TiledMMAINS4_8MMA_AtomIJNS4_4SM904GMMA25MMA_64x16x16_F32F16F16_SSILNSP_5MajorE0ELSR_0ELNSP_7ScaleInE1ELSS_1EEEEEENS4_6LayoutINS5_IJSC_SC_SC_EEENS5_IJNSA_ILi0EEESX_SX_EEEEENS5_IJNS4_10UnderscoreES10_S10_EEEEENS4_13SM90_TMA_LOADENS4_14ComposedLayoutINS4_7SwizzleILi3ELi4ELi3EEENS4_18smem_ptr_flag_bitsILi16EEENSV_INS5_IJNSA_ILi8EEESG_EEENS5_IJSG_SC_EEEEEEEvNS4_8identityENS4_23SM90_TMA_LOAD_MULTICASTES1D_vS1E_EENS_8epilogue10collective6detail29Sm90TmaWarpSpecializedAdapterINS1I_15DefaultEpilogueISK_SL_SL_NS1H_6thread17LinearCombinationISK_Li1EffLNS1M_9ScaleType4KindE0ELNS_15FloatRoundStyleE2ESK_EENS1_15EpilogueDefaultEEEEEvvEEEEvNT_6ParamsE)
        /*0020*/ 	.word	0x00000000
.L_19:


//--------------------- .nv.compat                --------------------------
	.section	.nv.compat,"",@"SHT_CUDA_COMPAT_INFO"
	.align	4
        /*0000*/ 	.byte	0x02, 0x09, 0x01, 0x00, 0x02, 0x02, 0x04, 0x00, 0x02, 0x05, 0x05, 0x00, 0x03, 0x07, 0x01, 0x01
        /*0010*/ 	.byte	0x02, 0x03, 0x01, 0x00, 0x02, 0x06, 0x01, 0x00, 0x04, 0x0b, 0x08, 0x00, 0x00, 0x00, 0x00, 0x00
        /*0020*/ 	.byte	0x00, 0x00, 0x00, 0x00


//--------------------- .nv.info._ZN7cutlass13device_kernelINS_4gemm6kernel13GemmUniversalIN4cute5tupleIJiiiiEEENS1_10collective13CollectiveMmaINS1_34MainloopSm90TmaGmmaWarpSpecializedILi11ENS5_IJNS4_1CILi2EEENSA_ILi1EEESC_EEENS1_32KernelTmaWarpSpecializedPingpongEEENS5_IJNSA_ILi64EEENSA_ILi16EEENSA_ILi128EEEEEENS_6half_tENS5_IJlSC_lEEESK_SL_NS4_8TiledMMAINS4_8MMA_AtomIJNS4_4SM904GMMA25MMA_64x16x16_F32F16F16_SSILNSP_5MajorE0ELSR_0ELNSP_7ScaleInE1ELSS_1EEEEEENS4_6LayoutINS5_IJSC_SC_SC_EEENS5_IJNSA_ILi0EEESX_SX_EEEEENS5_IJNS4_10UnderscoreES10_S10_EEEEENS4_13SM90_TMA_LOADENS4_14ComposedLayoutINS4_7SwizzleILi3ELi4ELi3EEENS4_18smem_ptr_flag_bitsILi16EEENSV_INS5_IJNSA_ILi8EEESG_EEENS5_IJSG_SC_EEEEEEEvNS4_8identityENS4_23SM90_TMA_LOAD_MULTICASTES1D_vS1E_EENS_8epilogue10collective6detail29Sm90TmaWarpSpecializedAdapterINS1I_15DefaultEpilogueISK_SL_SL_NS1H_6thread17LinearCombinationISK_Li1EffLNS1M_9ScaleType4KindE0ELNS_15FloatRoundStyleE2ESK_EENS1_15EpilogueDefaultEEEEEvvEEEEvNT_6ParamsE --------------------------
	.section	.nv.info._ZN7cutlass13device_kernelINS_4gemm6kernel13GemmUniversalIN4cute5tupleIJiiiiEEENS1_10collective13CollectiveMmaINS1_34MainloopSm90TmaGmmaWarpSpecializedILi11ENS5_IJNS4_1CILi2EEENSA_ILi1EEESC_EEENS1_32KernelTmaWarpSpecializedPingpongEEENS5_IJNSA_ILi64EEENSA_ILi16EEENSA_ILi128EEEEEENS_6half_tENS5_IJlSC_lEEESK_SL_NS4_8TiledMMAINS4_8MMA_AtomIJNS4_4SM904GMMA25MMA_64x16x16_F32F16F16_SSILNSP_5MajorE0ELSR_0ELNSP_7ScaleInE1ELSS_1EEEEEENS4_6LayoutINS5_IJSC_SC_SC_EEENS5_IJNSA_ILi0EEESX_SX_EEEEENS5_IJNS4_10UnderscoreES10_S10_EEEEENS4_13SM90_TMA_LOADENS4_14ComposedLayoutINS4_7SwizzleILi3ELi4ELi3EEENS4_18smem_ptr_flag_bitsILi16EEENSV_INS5_IJNSA_ILi8EEESG_EEENS5_IJSG_SC_EEEEEEEvNS4_8identityENS4_23SM90_TMA_LOAD_MULTICASTES1D_vS1E_EENS_8epilogue10collective6detail29Sm90TmaWarpSpecializedAdapterINS1I_15DefaultEpilogueISK_SL_SL_NS1H_6thread17LinearCombinationISK_Li1EffLNS1M_9ScaleType4KindE0ELNS_15FloatRoundStyleE2ESK_EENS1_15EpilogueDefaultEEEEEvvEEEEvNT_6ParamsE,"",@"SHT_CUDA_INFO"
	.sectionflags	@""
	.align	4


	//----- nvinfo : EIATTR_CUDA_API_VERSION
	.align		4
        /*0000*/ 	.byte	0x04, 0x37
        /*0002*/ 	.short	(.L_21 - .L_20)
.L_20:
        /*0004*/ 	.word	0x00000082


	//----- nvinfo : EIATTR_KPARAM_INFO
	.align		4
.L_21:
        /*0008*/ 	.byte	0x04, 0x17
        /*000a*/ 	.short	(.L_23 - .L_22)
.L_22:
        /*000c*/ 	.word	0x00000000
        /*0010*/ 	.short	0x0000
        /*0012*/ 	.short	0x0070
        /*0014*/ 	.byte	0x00, 0xf0, 0x01, 0x10


	//----- nvinfo : EIATTR_SPARSE_MMA_MASK
	.align		4
.L_23:
        /*0018*/ 	.byte	0x03, 0x50
        /*001a*/ 	.short	0x0000


	//----- nvinfo : EIATTR_MAXREG_COUNT
	.align		4
        /*001c*/ 	.byte	0x03, 0x1b
        /*001e*/ 	.short	0x00a8


	//----- nvinfo : EIATTR_NUM_BARRIERS
	.align		4
        /*0020*/ 	.byte	0x02, 0x4c
        /*0022*/ 	.byte	0x01
	.zero		1


	//----- nvinfo : EIATTR_EXTERNS
	.align		4
        /*0024*/ 	.byte	0x04, 0x0f
        /*0026*/ 	.short	(.L_25 - .L_24)


	//   ....[0]....
	.align		4
.L_24:
        /*0028*/ 	.word	index@(__assertfail)


	//----- nvinfo : EIATTR_MERCURY_ISA_VERSION
	.align		4
.L_25:
        /*002c*/ 	.byte	0x03, 0x5f
        /*002e*/ 	.short	0x0101


	//----- nvinfo : EIATTR_INT_WARP_WIDE_INSTR_OFFSETS
	.align		4
        /*0030*/ 	.byte	0x04, 0x31
        /*0032*/ 	.short	(.L_27 - .L_26)


	//   ....[0]....
.L_26:
        /*0034*/ 	.word	0x00000600


	//   ....[1]....
        /*0038*/ 	.word	0x00000640


	//   ....[2]....
        /*003c*/ 	.word	0x000006a0


	//   ....[3]....
        /*0040*/ 	.word	0x000006b0


	//   ....[4]....
        /*0044*/ 	.word	0x000006d0


	//   ....[5]....
        /*0048*/ 	.word	0x000007e0


	//   ....[6]....
        /*004c*/ 	.word	0x00000860


	//   ....[7]....
        /*0050*/ 	.word	0x000008d0


	//   ....[8]....
        /*0054*/ 	.word	0x00002590


	//----- nvinfo : EIATTR_COOP_GROUP_MASK_REGIDS
	.align		4
.L_27:
        /*0058*/ 	.byte	0x04, 0x29
        /*005a*/ 	.short	(.L_29 - .L_28)


	//   ....[0]....
.L_28:
        /*005c*/ 	.word	0xffffffff


	//   ....[1]....
        /*0060*/ 	.word	0xffffffff


	//   ....[2]....
        /*0064*/ 	.word	0xffffffff


	//   ....[3]....
        /*0068*/ 	.word	0xffffffff


	//   ....[4]....
        /*006c*/ 	.word	0xffffffff


	//   ....[5]....
        /*0070*/ 	.word	0xffffffff


	//   ....[6]....
        /*0074*/ 	.word	0xffffffff


	//----- nvinfo : EIATTR_COOP_GROUP_INSTR_OFFSETS
	.align		4
.L_29:
        /*0078*/ 	.byte	0x04, 0x28
        /*007a*/ 	.short	(.L_31 - .L_30)


	//   ....[0]....
.L_30:
        /*007c*/ 	.word	0x00000060


	//   ....[1]....
        /*0080*/ 	.word	0x00000070


	//   ....[2]....
        /*0084*/ 	.word	0x00000130


	//   ....[3]....
        /*0088*/ 	.word	0x000003d0


	//   ....[4]....
        /*008c*/ 	.word	0x00000410


	//   ....[5]....
        /*0090*/ 	.word	0x000004a0


	//   ....[6]....
        /*0094*/ 	.word	0x00000a60


	//----- nvinfo : EIATTR_REG_RECONFIG
	.align		4
.L_31:
        /*0098*/ 	.byte	0x01, 0x54
	.zero		2


	//----- nvinfo : EIATTR_SYSCALL_OFFSETS
	.align		4
        /*009c*/ 	.byte	0x04, 0x46
        /*009e*/ 	.short	(.L_33 - .L_32)


	//   ....[0]....
.L_32:
        /*00a0*/ 	.word	0x00001a40


	//----- nvinfo : EIATTR_MBARRIER_INSTR_OFFSETS
	.align		4
.L_33:
        /*00a4*/ 	.byte	0x04, 0x39
        /*00a6*/ 	.short	(.L_35 - .L_34)


	//   ....[0]....
.L_34:
        /*00a8*/ 	.word	0x00000250
        /*00ac*/ 	.word	0x000000ff
        /*00b0*/ 	.word	0x00000000
        /*00b4*/ 	.short	0x0100
        /*00b6*/ 	.byte	0x08
	.zero		1


	//   ....[1]....
        /*00b8*/ 	.word	0x00000260
        /*00bc*/ 	.word	0x000000ff
        /*00c0*/ 	.word	0x00000058
        /*00c4*/ 	.short	0x0100
        /*00c6*/ 	.byte	0x08
	.zero		1


	//   ....[2]....
        /*00c8*/ 	.word	0x00000270
        /*00cc*/ 	.word	0x000000ff
        /*00d0*/ 	.word	0x00000008
        /*00d4*/ 	.short	0x0100
        /*00d6*/ 	.byte	0x08
	.zero		1


	//   ....[3]....
        /*00d8*/ 	.word	0x00000280
        /*00dc*/ 	.word	0x000000ff
        /*00e0*/ 	.word	0x00000060
        /*00e4*/ 	.short	0x0100
        /*00e6*/ 	.byte	0x08
	.zero		1


	//   ....[4]....
        /*00e8*/ 	.word	0x00000290
        /*00ec*/ 	.word	0x000000ff
        /*00f0*/ 	.word	0x00000010
        /*00f4*/ 	.short	0x0100
        /*00f6*/ 	.byte	0x08
	.zero		1


	//   ....[5]....
        /*00f8*/ 	.word	0x000002a0
        /*00fc*/ 	.word	0x000000ff
        /*0100*/ 	.word	0x00000068
        /*0104*/ 	.short	0x0100
        /*0106*/ 	.byte	0x08
	.zero		1


	//   ....[6]....
        /*0108*/ 	.word	0x000002b0
        /*010c*/ 	.word	0x000000ff
        /*0110*/ 	.word	0x00000018
        /*0114*/ 	.short	0x0100
        /*0116*/ 	.byte	0x08
	.zero		1


	//   ....[7]....
        /*0118*/ 	.word	0x000002c0
        /*011c*/ 	.word	0x000000ff
        /*0120*/ 	.word	0x00000070
        /*0124*/ 	.short	0x0100
        /*0126*/ 	.byte	0x08
	.zero		1


	//   ....[8]....
        /*0128*/ 	.word	0x000002d0
        /*012c*/ 	.word	0x000000ff
        /*0130*/ 	.word	0x00000020
        /*0134*/ 	.short	0x0100
        /*0136*/ 	.byte	0x08
	.zero		1


	//   ....[9]....
        /*0138*/ 	.word	0x000002e0
        /*013c*/ 	.word	0x000000ff
        /*0140*/ 	.word	0x00000078
        /*0144*/ 	.short	0x0100
        /*0146*/ 	.byte	0x08
	.zero		1


	//   ....[10]....
        /*0148*/ 	.word	0x000002f0
        /*014c*/ 	.word	0x000000ff
        /*0150*/ 	.word	0x00000028
        /*0154*/ 	.short	0x0100
        /*0156*/ 	.byte	0x08
	.zero		1


	//   ....[11]....
        /*0158*/ 	.word	0x00000300
        /*015c*/ 	.word	0x000000ff
        /*0160*/ 	.word	0x00000080
        /*0164*/ 	.short	0x0100
        /*0166*/ 	.byte	0x08
	.zero		1


	//   ....[12]....
        /*0168*/ 	.word	0x00000310
        /*016c*/ 	.word	0x000000ff
        /*0170*/ 	.word	0x00000030
        /*0174*/ 	.short	0x0100
        /*0176*/ 	.byte	0x08
	.zero		1


	//   ....[13]....
        /*0178*/ 	.word	0x00000320
        /*017c*/ 	.word	0x000000ff
        /*0180*/ 	.word	0x00000088
        /*0184*/ 	.short	0x0100
        /*0186*/ 	.byte	0x08
	.zero		1


	//   ....[14]....
        /*0188*/ 	.word	0x00000330
        /*018c*/ 	.word	0x000000ff
        /*0190*/ 	.word	0x00000038
        /*0194*/ 	.short	0x0100
        /*0196*/ 	.byte	0x08
	.zero		1


	//   ....[15]....
        /*0198*/ 	.word	0x00000340
        /*019c*/ 	.word	0x000000ff
        /*01a0*/ 	.word	0x00000090
        /*01a4*/ 	.short	0x0100
        /*01a6*/ 	.byte	0x08
	.zero		1


	//   ....[16]....
        /*01a8*/ 	.word	0x00000350
        /*01ac*/ 	.word	0x000000ff
        /*01b0*/ 	.word	0x00000040
        /*01b4*/ 	.short	0x0100
        /*01b6*/ 	.byte	0x08
	.zero		1


	//   ....[17]....
        /*01b8*/ 	.word	0x00000360
        /*01bc*/ 	.word	0x000000ff
        /*01c0*/ 	.word	0x00000098
        /*01c4*/ 	.short	0x0100
        /*01c6*/ 	.byte	0x08
	.zero		1


	//   ....[18]....
        /*01c8*/ 	.word	0x00000370
        /*01cc*/ 	.word	0x000000ff
        /*01d0*/ 	.word	0x00000048
        /*01d4*/ 	.short	0x0100
        /*01d6*/ 	.byte	0x08
	.zero		1


	//   ....[19]....
        /*01d8*/ 	.word	0x00000380
        /*01dc*/ 	.word	0x000000ff
        /*01e0*/ 	.word	0x000000a0
        /*01e4*/ 	.short	0x0100
        /*01e6*/ 	.byte	0x08
	.zero		1


	//   ....[20]....
        /*01e8*/ 	.word	0x00000390
        /*01ec*/ 	.word	0x000000ff
        /*01f0*/ 	.word	0x00000050
        /*01f4*/ 	.short	0x0100
        /*01f6*/ 	.byte	0x08
	.zero		1


	//   ....[21]....
        /*01f8*/ 	.word	0x000003a0
        /*01fc*/ 	.word	0x000000ff
        /*0200*/ 	.word	0x000000a8
        /*0204*/ 	.short	0x0100
        /*0206*/ 	.byte	0x08
	.zero		1


	//   ....[22]....
        /*0208*/ 	.word	0x00000900
        /*020c*/ 	.word	0x000000ff
        /*0210*/ 	.word	0x000000e0
        /*0214*/ 	.short	0x0100
        /*0216*/ 	.byte	0x08
	.zero		1


	//   ....[23]....
        /*0218*/ 	.word	0x000009a0
        /*021c*/ 	.word	0x000000ff
        /*0220*/ 	.word	0x000000e8
        /*0224*/ 	.short	0x0100
        /*0226*/ 	.byte	0x08
	.zero		1


	//   ....[24]....
        /*0228*/ 	.word	0x000009e0
        /*022c*/ 	.word	0x000000ff
        /*0230*/ 	.word	0x000000c0
        /*0234*/ 	.short	0x0100
        /*0236*/ 	.byte	0x09
	.zero		1


	//   ....[25]....
        /*0238*/ 	.word	0x000009f0
        /*023c*/ 	.word	0x000000ff
        /*0240*/ 	.word	0x000000c8
        /*0244*/ 	.short	0x0100
        /*0246*/ 	.byte	0x09
	.zero		1


	//   ....[26]....
        /*0248*/ 	.word	0x00000a00
        /*024c*/ 	.word	0x000000ff
        /*0250*/ 	.word	0x000000d0
        /*0254*/ 	.short	0x0100
        /*0256*/ 	.byte	0x09
	.zero		1


	//   ....[27]....
        /*0258*/ 	.word	0x00000a10
        /*025c*/ 	.word	0x000000ff
        /*0260*/ 	.word	0x000000d8
        /*0264*/ 	.short	0x0100
        /*0266*/ 	.byte	0x09
	.zero		1


	//   ....[28]....
        /*0268*/ 	.word	0x00001900
        /*026c*/ 	.word	0x000000ff
        /*0270*/ 	.word	0xfffffff8
        /*0274*/ 	.short	0x010a
        /*0276*/ 	.byte	0x2b
	.zero		1


	//   ....[29]....
        /*0278*/ 	.word	0x00001ac0
        /*027c*/ 	.word	0x00000003
        /*0280*/ 	.word	0x00000000
        /*0284*/ 	.short	0x010a
        /*0286*/ 	.byte	0x3f
	.zero		1


	//   ....[30]....
        /*0288*/ 	.word	0x00001b00
        /*028c*/ 	.word	0x00000003
        /*0290*/ 	.word	0x00000000
        /*0294*/ 	.short	0x010a
        /*0296*/ 	.byte	0x3f
	.zero		1


	//   ....[31]....
        /*0298*/ 	.word	0x00001fc0
        /*029c*/ 	.word	0x000000ff
        /*02a0*/ 	.word	0x00000000
        /*02a4*/ 	.short	0x010a
        /*02a6*/ 	.byte	0x04
	.zero		1


	//   ....[32]....
        /*02a8*/ 	.word	0x00002000
        /*02ac*/ 	.word	0x000000ff
        /*02b0*/ 	.word	0x00000000
        /*02b4*/ 	.short	0x010a
        /*02b6*/ 	.byte	0x04
	.zero		1


	//   ....[33]....
        /*02b8*/ 	.word	0x00002420
        /*02bc*/ 	.word	0x00000004
        /*02c0*/ 	.word	0x00000000
        /*02c4*/ 	.short	0x0101
        /*02c6*/ 	.byte	0x3f
	.zero		1


	//   ....[34]....
        /*02c8*/ 	.word	0x00002530
        /*02cc*/ 	.word	0x00000003
        /*02d0*/ 	.word	0x00000000
        /*02d4*/ 	.short	0x0101
        /*02d6*/ 	.byte	0x30
	.zero		1


	//   ....[35]....
        /*02d8*/ 	.word	0x00002630
        /*02dc*/ 	.word	0x00000000
        /*02e0*/ 	.word	0x00000000
        /*02e4*/ 	.short	0x0101
        /*02e6*/ 	.byte	0x3f
	.zero		1


	//   ....[36]....
        /*02e8*/ 	.word	0x000026b0
        /*02ec*/ 	.word	0x000000ff
        /*02f0*/ 	.word	0x00000008
        /*02f4*/ 	.short	0x010a
        /*02f6*/ 	.byte	0x2b
	.zero		1


	//   ....[37]....
        /*02f8*/ 	.word	0x00003400
        /*02fc*/ 	.word	0x00000000
        /*0300*/ 	.word	0x00000000
        /*0304*/ 	.short	0x0101
        /*0306*/ 	.byte	0x30
	.zero		1


	//   ....[38]....
        /*0308*/ 	.word	0x00003d10
        /*030c*/ 	.word	0x0000000d
        /*0310*/ 	.word	0x00000058
        /*0314*/ 	.short	0x010a
        /*0316*/ 	.byte	0x3f
	.zero		1


	//   ....[39]....
        /*0318*/ 	.word	0x00004180
        /*031c*/ 	.word	0x00000005
        /*0320*/ 	.word	0x000000e8
        /*0324*/ 	.short	0x0101
        /*0326*/ 	.byte	0x3f
	.zero		1


	//   ....[40]....
        /*0328*/ 	.word	0x000048f0
        /*032c*/ 	.word	0x00000005
        /*0330*/ 	.word	0x00000000
        /*0334*/ 	.short	0x010a
        /*0336*/ 	.byte	0x3f
	.zero		1


	//   ....[41]....
        /*0338*/ 	.word	0x00004970
        /*033c*/ 	.word	0x00000009
        /*0340*/ 	.word	0x00000000
        /*0344*/ 	.short	0x010a
        /*0346*/ 	.byte	0x3f
	.zero		1


	//   ....[42]....
        /*0348*/ 	.word	0x00004a00
        /*034c*/ 	.word	0x00000008
        /*0350*/ 	.word	0x00000000
        /*0354*/ 	.short	0x010a
        /*0356*/ 	.byte	0x3f
	.zero		1


	//   ....[43]....
        /*0358*/ 	.word	0x00004a90
        /*035c*/ 	.word	0x00000009
        /*0360*/ 	.word	0x00000000
        /*0364*/ 	.short	0x010a
        /*0366*/ 	.byte	0x3f
	.zero		1


	//   ....[44]....
        /*0368*/ 	.word	0x00004b20
        /*036c*/ 	.word	0x00000008
        /*0370*/ 	.word	0x00000000
        /*0374*/ 	.short	0x010a
        /*0376*/ 	.byte	0x3f
	.zero		1


	//   ....[45]....
        /*0378*/ 	.word	0x00004bb0
        /*037c*/ 	.word	0x00000009
        /*0380*/ 	.word	0x00000000
        /*0384*/ 	.short	0x010a
        /*0386*/ 	.byte	0x3f
	.zero		1


	//   ....[46]....
        /*0388*/ 	.word	0x00004c40
        /*038c*/ 	.word	0x00000008
        /*0390*/ 	.word	0x00000000
        /*0394*/ 	.short	0x010a
        /*0396*/ 	.byte	0x3f
	.zero		1


	//   ....[47]....
        /*0398*/ 	.word	0x00004cd0
        /*039c*/ 	.word	0x00000009
        /*03a0*/ 	.word	0x00000000
        /*03a4*/ 	.short	0x010a
        /*03a6*/ 	.byte	0x3f
	.zero		1


	//   ....[48]....
        /*03a8*/ 	.word	0x00004d60
        /*03ac*/ 	.word	0x00000008
        /*03b0*/ 	.word	0x00000000
        /*03b4*/ 	.short	0x010a
        /*03b6*/ 	.byte	0x3f
	.zero		1


	//   ....[49]....
        /*03b8*/ 	.word	0x00004df0
        /*03bc*/ 	.word	0x0000000b
        /*03c0*/ 	.word	0x00000000
        /*03c4*/ 	.short	0x010a
        /*03c6*/ 	.byte	0x3f
	.zero		1


	//   ....[50]....
        /*03c8*/ 	.word	0x00004e80
        /*03cc*/ 	.word	0x00000003
        /*03d0*/ 	.word	0x00000000
        /*03d4*/ 	.short	0x010a
        /*03d6*/ 	.byte	0x3f
	.zero		1


	//   ....[51]....
        /*03d8*/ 	.word	0x00004ef0
        /*03dc*/ 	.word	0x00000003
        /*03e0*/ 	.word	0xfffffff8
        /*03e4*/ 	.short	0x010a
        /*03e6*/ 	.byte	0x3f
	.zero		1


	//   ....[52]....
        /*03e8*/ 	.word	0x00004f40
        /*03ec*/ 	.word	0x00000003
        /*03f0*/ 	.word	0x00000000
        /*03f4*/ 	.short	0x010a
        /*03f6*/ 	.byte	0x3f
	.zero		1


	//   ....[53]....
        /*03f8*/ 	.word	0x00004fa0
        /*03fc*/ 	.word	0x00000005
        /*0400*/ 	.word	0x00000000
        /*0404*/ 	.short	0x010a
        /*0406*/ 	.byte	0x3f
	.zero		1


	//   ....[54]....
        /*0408*/ 	.word	0x00005000
        /*040c*/ 	.word	0x00000003
        /*0410*/ 	.word	0x00000008
        /*0414*/ 	.short	0x010a
        /*0416*/ 	.byte	0x3f
	.zero		1


	//   ....[55]....
        /*0418*/ 	.word	0x000050d0
        /*041c*/ 	.word	0x0000000d
        /*0420*/ 	.word	0x00000058
        /*0424*/ 	.short	0x010a
        /*0426*/ 	.byte	0x3f
	.zero		1


	//   ....[56]....
        /*0428*/ 	.word	0x000051a0
        /*042c*/ 	.word	0x00000005
        /*0430*/ 	.word	0x00000000
        /*0434*/ 	.short	0x010a
        /*0436*/ 	.byte	0x3f
	.zero		1


	//   ....[57]....
        /*0438*/ 	.word	0x000051f0
        /*043c*/ 	.word	0x00000009
        /*0440*/ 	.word	0x00000000
        /*0444*/ 	.short	0x010a
        /*0446*/ 	.byte	0x3f
	.zero		1


	//   ....[58]....
        /*0448*/ 	.word	0x00005240
        /*044c*/ 	.word	0x00000008
        /*0450*/ 	.word	0x00000000
        /*0454*/ 	.short	0x010a
        /*0456*/ 	.byte	0x3f
	.zero		1


	//   ....[59]....
        /*0458*/ 	.word	0x00005290
        /*045c*/ 	.word	0x00000009
        /*0460*/ 	.word	0x00000000
        /*0464*/ 	.short	0x010a
        /*0466*/ 	.byte	0x3f
	.zero		1


	//   ....[60]....
        /*0468*/ 	.word	0x000052e0
        /*046c*/ 	.word	0x00000008
        /*0470*/ 	.word	0x00000000
        /*0474*/ 	.short	0x010a
        /*0476*/ 	.byte	0x3f
	.zero		1


	//   ....[61]....
        /*0478*/ 	.word	0x00005330
        /*047c*/ 	.word	0x00000009
        /*0480*/ 	.word	0x00000000
        /*0484*/ 	.short	0x010a
        /*0486*/ 	.byte	0x3f
	.zero		1


	//   ....[62]....
        /*0488*/ 	.word	0x00005380
        /*048c*/ 	.word	0x00000008
        /*0490*/ 	.word	0x00000000
        /*0494*/ 	.short	0x010a
        /*0496*/ 	.byte	0x3f
	.zero		1


	//   ....[63]....
        /*0498*/ 	.word	0x000053d0
        /*049c*/ 	.word	0x00000009
        /*04a0*/ 	.word	0x00000000
        /*04a4*/ 	.short	0x010a
        /*04a6*/ 	.byte	0x3f
	.zero		1


	//   ....[64]....
        /*04a8*/ 	.word	0x00005420
        /*04ac*/ 	.word	0x00000008
        /*04b0*/ 	.word	0x00000000
        /*04b4*/ 	.short	0x010a
        /*04b6*/ 	.byte	0x3f
	.zero		1


	//   ....[65]....
        /*04b8*/ 	.word	0x00005470
        /*04bc*/ 	.word	0x0000000b
        /*04c0*/ 	.word	0x00000000
        /*04c4*/ 	.short	0x010a
        /*04c6*/ 	.byte	0x3f
	.zero		1


	//----- nvinfo : EIATTR_NUM_MBARRIERS
	.align		4
.L_35:
        /*04c8*/ 	.byte	0x03, 0x38
        /*04ca*/ 	.short	0x001c


	//----- nvinfo : EIATTR_EXIT_INSTR_OFFSETS
	.align		4
        /*04cc*/ 	.byte	0x04, 0x1c
        /*04ce*/ 	.short	(.L_37 - .L_36)


	//   ....[0]....
.L_36:
        /*04d0*/ 	.word	0x00001510


	//   ....[1]....
        /*04d4*/ 	.word	0x00001570


	//   ....[2]....
        /*04d8*/ 	.word	0x000039f0


	//   ....[3]....
        /*04dc*/ 	.word	0x00003a20


	//   ....[4]....
        /*04e0*/ 	.word	0x00004ed0


	//----- nvinfo : EIATTR_MAX_THREADS
	.align		4
.L_37:
        /*04e4*/ 	.byte	0x04, 0x05
        /*04e6*/ 	.short	(.L_39 - .L_38)
.L_38:
        /*04e8*/ 	.word	0x00000180
        /*04ec*/ 	.word	0x00000001
        /*04f0*/ 	.word	0x00000001


	//----- nvinfo : EIATTR_CRS_STACK_SIZE
	.align		4
.L_39:
        /*04f4*/ 	.byte	0x04, 0x1e
        /*04f6*/ 	.short	(.L_41 - .L_40)
.L_40:
        /*04f8*/ 	.word	0x00000000


	//----- nvinfo : EIATTR_CBANK_PARAM_SIZE
	.align		4
.L_41:
        /*04fc*/ 	.byte	0x03, 0x19
        /*04fe*/ 	.short	0x0470


	//----- nvinfo : EIATTR_PARAM_CBANK
	.align		4
        /*0500*/ 	.byte	0x04, 0x0a
        /*0502*/ 	.short	(.L_43 - .L_42)
	.align		4
.L_42:
        /*0504*/ 	.word	index@(.nv.constant0._ZN7cutlass13device_kernelINS_4gemm6kernel13GemmUniversalIN4cute5tupleIJiiiiEEENS1_10collective13CollectiveMmaINS1_34MainloopSm90TmaGmmaWarpSpecializedILi11ENS5_IJNS4_1CILi2EEENSA_ILi1EEESC_EEENS1_32KernelTmaWarpSpecializedPingpongEEENS5_IJNSA_ILi64EEENSA_ILi16EEENSA_ILi128EEEEEENS_6half_tENS5_IJlSC_lEEESK_SL_NS4_8TiledMMAINS4_8MMA_AtomIJNS4_4SM904GMMA25MMA_64x16x16_F32F16F16_SSILNSP_5MajorE0ELSR_0ELNSP_7ScaleInE1ELSS_1EEEEEENS4_6LayoutINS5_IJSC_SC_SC_EEENS5_IJNSA_ILi0EEESX_SX_EEEEENS5_IJNS4_10UnderscoreES10_S10_EEEEENS4_13SM90_TMA_LOADENS4_14ComposedLayoutINS4_7SwizzleILi3ELi4ELi3EEENS4_18smem_ptr_flag_bitsILi16EEENSV_INS5_IJNSA_ILi8EEESG_EEENS5_IJSG_SC_EEEEEEEvNS4_8identityENS4_23SM90_TMA_LOAD_MULTICASTES1D_vS1E_EENS_8epilogue10collective6detail29Sm90TmaWarpSpecializedAdapterINS1I_15DefaultEpilogueISK_SL_SL_NS1H_6thread17LinearCombinationISK_Li1EffLNS1M_9ScaleType4KindE0ELNS_15FloatRoundStyleE2ESK_EENS1_15EpilogueDefaultEEEEEvvEEEEvNT_6ParamsE)
        /*0508*/ 	.short	0x0210
        /*050a*/ 	.short	0x0470


	//----- nvinfo : EIATTR_SW_WAR
	.align		4
.L_43:
        /*050c*/ 	.byte	0x04, 0x36
        /*050e*/ 	.short	(.L_45 - .L_44)
.L_44:
        /*0510*/ 	.word	0x00000008
.L_45:


//--------------------- .nv.callgraph             --------------------------
	.section	.nv.callgraph,"",@"SHT_CUDA_CALLGRAPH"
	.align	4
	.sectionentsize	8
	.align		4
        /*0000*/ 	.word	0x00000000
	.align		4
        /*0004*/ 	.word	0xffffffff
	.align		4
        /*0008*/ 	.word	index@(_ZN7cutlass13device_kernelINS_4gemm6kernel13GemmUniversalIN4cute5tupleIJiiiiEEENS1_10collective13CollectiveMmaINS1_34MainloopSm90TmaGmmaWarpSpecializedILi11ENS5_IJNS4_1CILi2EEENSA_ILi1EEESC_EEENS1_32KernelTmaWarpSpecializedPingpongEEENS5_IJNSA_ILi64EEENSA_ILi16EEENSA_ILi128EEEEEENS_6half_tENS5_IJlSC_lEEESK_SL_NS4_8TiledMMAINS4_8MMA_AtomIJNS4_4SM904GMMA25MMA_64x16x16_F32F16F16_SSILNSP_5MajorE0ELSR_0ELNSP_7ScaleInE1ELSS_1EEEEEENS4_6LayoutINS5_IJSC_SC_SC_EEENS5_IJNSA_ILi0EEESX_SX_EEEEENS5_IJNS4_10UnderscoreES10_S10_EEEEENS4_13SM90_TMA_LOADENS4_14ComposedLayoutINS4_7SwizzleILi3ELi4ELi3EEENS4_18smem_ptr_flag_bitsILi16EEENSV_INS5_IJNSA_ILi8EEESG_EEENS5_IJSG_SC_EEEEEEEvNS4_8identityENS4_23SM90_TMA_LOAD_MULTICASTES1D_vS1E_EENS_8epilogue10collective6detail29Sm90TmaWarpSpecializedAdapterINS1I_15DefaultEpilogueISK_SL_SL_NS1H_6thread17LinearCombinationISK_Li1EffLNS1M_9ScaleType4KindE0ELNS_15FloatRoundStyleE2ESK_EENS1_15EpilogueDefaultEEEEEvvEEEEvNT_6ParamsE)
	.align		4
        /*000c*/ 	.word	index@(__assertfail)
	.align		4
        /*0010*/ 	.word	0x00000000
	.align		4
        /*0014*/ 	.word	0xfffffffe
	.align		4
        /*0018*/ 	.word	0x00000000
	.align		4
        /*001c*/ 	.word	0xfffffffd
	.align		4
        /*0020*/ 	.word	0x00000000
	.align		4
        /*0024*/ 	.word	0xfffffffc


//--------------------- .nv.constant4             --------------------------
	.section	.nv.constant4,"a",@progbits
	.align	8
	.align		8
.nv.constant4:
        /*0000*/ 	.dword	__assertfail
	.align		8
        /*0008*/ 	.dword	__unnamed_1
	.align		8
        /*0010*/ 	.dword	_ZN39_INTERNAL_0da706d1_4_k_cu_f7d693e8_41314cuda3std3__45__cpo5beginE
	.align		8
        /*0018*/ 	.dword	_ZN39_INTERNAL_0da706d1_4_k_cu_f7d693e8_41314cuda3std3__45__cpo3endE
	.align		8
        /*0020*/ 	.dword	_ZN39_INTERNAL_0da706d1_4_k_cu_f7d693e8_41314cuda3std3__45__cpo6cbeginE
	.align		8
        /*0028*/ 	.dword	_ZN39_INTERNAL_0da706d1_4_k_cu_f7d693e8_41314cuda3std3__45__cpo4cendE
	.align		8
        /*0030*/ 	.dword	_ZN39_INTERNAL_0da706d1_4_k_cu_f7d693e8_41314cuda3std3__441_GLOBAL__N__0da706d1_4_k_cu_f7d693e8_41316ignoreE
	.align		8
        /*0038*/ 	.dword	_ZN39_INTERNAL_0da706d1_4_k_cu_f7d693e8_41314cuda3std3__419piecewise_constructE
	.align		8
        /*0040*/ 	.dword	_ZN39_INTERNAL_0da706d1_4_k_cu_f7d693e8_41314cuda3std3__48in_placeE
	.align		8
        /*0048*/ 	.dword	_ZN39_INTERNAL_0da706d1_4_k_cu_f7d693e8_41314cuda3std6ranges3__45__cpo4swapE
	.align		8
        /*0050*/ 	.dword	_ZN39_INTERNAL_0da706d1_4_k_cu_f7d693e8_41314cuda3std6ranges3__45__cpo9iter_moveE
	.align		8
        /*0058*/ 	.dword	_ZN39_INTERNAL_0da706d1_4_k_cu_f7d693e8_41314cute7productE
	.align		8
        /*0060*/ 	.dword	_ZN39_INTERNAL_0da706d1_4_k_cu_f7d693e8_41314cute1_E
	.align		8
        /*0068*/ 	.dword	$str$22
	.align		8
        /*0070*/ 	.dword	$str$23


//--------------------- .text._ZN7cutlass13device_kernelINS_4gemm6kernel13GemmUniversalIN4cute5tupleIJiiiiEEENS1_10collective13CollectiveMmaINS1_34MainloopSm90TmaGmmaWarpSpecializedILi11ENS5_IJNS4_1CILi2EEENSA_ILi1EEESC_EEENS1_32KernelTmaWarpSpecializedPingpongEEENS5_IJNSA_ILi64EEENSA_ILi16EEENSA_ILi128EEEEEENS_6half_tENS5_IJlSC_lEEESK_SL_NS4_8TiledMMAINS4_8MMA_AtomIJNS4_4SM904GMMA25MMA_64x16x16_F32F16F16_SSILNSP_5MajorE0ELSR_0ELNSP_7ScaleInE1ELSS_1EEEEEENS4_6LayoutINS5_IJSC_SC_SC_EEENS5_IJNSA_ILi0EEESX_SX_EEEEENS5_IJNS4_10UnderscoreES10_S10_EEEEENS4_13SM90_TMA_LOADENS4_14ComposedLayoutINS4_7SwizzleILi3ELi4ELi3EEENS4_18smem_ptr_flag_bitsILi16EEENSV_INS5_IJNSA_ILi8EEESG_EEENS5_IJSG_SC_EEEEEEEvNS4_8identityENS4_23SM90_TMA_LOAD_MULTICASTES1D_vS1E_EENS_8epilogue10collective6detail29Sm90TmaWarpSpecializedAdapterINS1I_15DefaultEpilogueISK_SL_SL_NS1H_6thread17LinearCombinationISK_Li1EffLNS1M_9ScaleType4KindE0ELNS_15FloatRoundStyleE2ESK_EENS1_15EpilogueDefaultEEEEEvvEEEEvNT_6ParamsE --------------------------
	.section	.text._ZN7cutlass13device_kernelINS_4gemm6kernel13GemmUniversalIN4cute5tupleIJiiiiEEENS1_10collective13CollectiveMmaINS1_34MainloopSm90TmaGmmaWarpSpecializedILi11ENS5_IJNS4_1CILi2EEENSA_ILi1EEESC_EEENS1_32KernelTmaWarpSpecializedPingpongEEENS5_IJNSA_ILi64EEENSA_ILi16EEENSA_ILi128EEEEEENS_6half_tENS5_IJlSC_lEEESK_SL_NS4_8TiledMMAINS4_8MMA_AtomIJNS4_4SM904GMMA25MMA_64x16x16_F32F16F16_SSILNSP_5MajorE0ELSR_0ELNSP_7ScaleInE1ELSS_1EEEEEENS4_6LayoutINS5_IJSC_SC_SC_EEENS5_IJNSA_ILi0EEESX_SX_EEEEENS5_IJNS4_10UnderscoreES10_S10_EEEEENS4_13SM90_TMA_LOADENS4_14ComposedLayoutINS4_7SwizzleILi3ELi4ELi3EEENS4_18smem_ptr_flag_bitsILi16EEENSV_INS5_IJNSA_ILi8EEESG_EEENS5_IJSG_SC_EEEEEEEvNS4_8identityENS4_23SM90_TMA_LOAD_MULTICASTES1D_vS1E_EENS_8epilogue10collective6detail29Sm90TmaWarpSpecializedAdapterINS1I_15DefaultEpilogueISK_SL_SL_NS1H_6thread17LinearCombinationISK_Li1EffLNS1M_9ScaleType4KindE0ELNS_15FloatRoundStyleE2ESK_EENS1_15EpilogueDefaultEEEEEvvEEEEvNT_6ParamsE,"ax",@progbits
	.align	128
.text._ZN7cutlass13device_kernelINS_4gemm6kernel13GemmUniversalIN4cute5tupleIJiiiiEEENS1_10collective13CollectiveMmaINS1_34MainloopSm90TmaGmmaWarpSpecializedILi11ENS5_IJNS4_1CILi2EEENSA_ILi1EEESC_EEENS1_32KernelTmaWarpSpecializedPingpongEEENS5_IJNSA_ILi64EEENSA_ILi16EEENSA_ILi128EEEEEENS_6half_tENS5_IJlSC_lEEESK_SL_NS4_8TiledMMAINS4_8MMA_AtomIJNS4_4SM904GMMA25MMA_64x16x16_F32F16F16_SSILNSP_5MajorE0ELSR_0ELNSP_7ScaleInE1ELSS_1EEEEEENS4_6LayoutINS5_IJSC_SC_SC_EEENS5_IJNSA_ILi0EEESX_SX_EEEEENS5_IJNS4_10UnderscoreES10_S10_EEEEENS4_13SM90_TMA_LOADENS4_14ComposedLayoutINS4_7SwizzleILi3ELi4ELi3EEENS4_18smem_ptr_flag_bitsILi16EEENSV_INS5_IJNSA_ILi8EEESG_EEENS5_IJSG_SC_EEEEEEEvNS4_8identityENS4_23SM90_TMA_LOAD_MULTICASTES1D_vS1E_EENS_8epilogue10collective6detail29Sm90TmaWarpSpecializedAdapterINS1I_15DefaultEpilogueISK_SL_SL_NS1H_6thread17LinearCombinationISK_Li1EffLNS1M_9ScaleType4KindE0ELNS_15FloatRoundStyleE2ESK_EENS1_15EpilogueDefaultEEEEEvvEEEEvNT_6ParamsE:
        .type           _ZN7cutlass13device_kernelINS_4gemm6kernel13GemmUniversalIN4cute5tupleIJiiiiEEENS1_10collective13CollectiveMmaINS1_34MainloopSm90TmaGmmaWarpSpecializedILi11ENS5_IJNS4_1CILi2EEENSA_ILi1EEESC_EEENS1_32KernelTmaWarpSpecializedPingpongEEENS5_IJNSA_ILi64EEENSA_ILi16EEENSA_ILi128EEEEEENS_6half_tENS5_IJlSC_lEEESK_SL_NS4_8TiledMMAINS4_8MMA_AtomIJNS4_4SM904GMMA25MMA_64x16x16_F32F16F16_SSILNSP_5MajorE0ELSR_0ELNSP_7ScaleInE1ELSS_1EEEEEENS4_6LayoutINS5_IJSC_SC_SC_EEENS5_IJNSA_ILi0EEESX_SX_EEEEENS5_IJNS4_10UnderscoreES10_S10_EEEEENS4_13SM90_TMA_LOADENS4_14ComposedLayoutINS4_7SwizzleILi3ELi4ELi3EEENS4_18smem_ptr_flag_bitsILi16EEENSV_INS5_IJNSA_ILi8EEESG_EEENS5_IJSG_SC_EEEEEEEvNS4_8identityENS4_23SM90_TMA_LOAD_MULTICASTES1D_vS1E_EENS_8epilogue10collective6detail29Sm90TmaWarpSpecializedAdapterINS1I_15DefaultEpilogueISK_SL_SL_NS1H_6thread17LinearCombinationISK_Li1EffLNS1M_9ScaleType4KindE0ELNS_15FloatRoundStyleE2ESK_EENS1_15EpilogueDefaultEEEEEvvEEEEvNT_6ParamsE,@function
        .size           _ZN7cutlass13device_kernelINS_4gemm6kernel13GemmUniversalIN4cute5tupleIJiiiiEEENS1_10collective13CollectiveMmaINS1_34MainloopSm90TmaGmmaWarpSpecializedILi11ENS5_IJNS4_1CILi2EEENSA_ILi1EEESC_EEENS1_32KernelTmaWarpSpecializedPingpongEEENS5_IJNSA_ILi64EEENSA_ILi16EEENSA_ILi128EEEEEENS_6half_tENS5_IJlSC_lEEESK_SL_NS4_8TiledMMAINS4_8MMA_AtomIJNS4_4SM904GMMA25MMA_64x16x16_F32F16F16_SSILNSP_5MajorE0ELSR_0ELNSP_7ScaleInE1ELSS_1EEEEEENS4_6LayoutINS5_IJSC_SC_SC_EEENS5_IJNSA_ILi0EEESX_SX_EEEEENS5_IJNS4_10UnderscoreES10_S10_EEEEENS4_13SM90_TMA_LOADENS4_14ComposedLayoutINS4_7SwizzleILi3ELi4ELi3EEENS4_18smem_ptr_flag_bitsILi16EEENSV_INS5_IJNSA_ILi8EEESG_EEENS5_IJSG_SC_EEEEEEEvNS4_8identityENS4_23SM90_TMA_LOAD_MULTICASTES1D_vS1E_EENS_8epilogue10collective6detail29Sm90TmaWarpSpecializedAdapterINS1I_15DefaultEpilogueISK_SL_SL_NS1H_6thread17LinearCombinationISK_Li1EffLNS1M_9ScaleType4KindE0ELNS_15FloatRoundStyleE2ESK_EENS1_15EpilogueDefaultEEEEEvvEEEEvNT_6ParamsE,(.L_x_104 - _ZN7cutlass13device_kernelINS_4gemm6kernel13GemmUniversalIN4cute5tupleIJiiiiEEENS1_10collective13CollectiveMmaINS1_34MainloopSm90TmaGmmaWarpSpecializedILi11ENS5_IJNS4_1CILi2EEENSA_ILi1EEESC_EEENS1_32KernelTmaWarpSpecializedPingpongEEENS5_IJNSA_ILi64EEENSA_ILi16EEENSA_ILi128EEEEEENS_6half_tENS5_IJlSC_lEEESK_SL_NS4_8TiledMMAINS4_8MMA_AtomIJNS4_4SM904GMMA25MMA_64x16x16_F32F16F16_SSILNSP_5MajorE0ELSR_0ELNSP_7ScaleInE1ELSS_1EEEEEENS4_6LayoutINS5_IJSC_SC_SC_EEENS5_IJNSA_ILi0EEESX_SX_EEEEENS5_IJNS4_10UnderscoreES10_S10_EEEEENS4_13SM90_TMA_LOADENS4_14ComposedLayoutINS4_7SwizzleILi3ELi4ELi3EEENS4_18smem_ptr_flag_bitsILi16EEENSV_INS5_IJNSA_ILi8EEESG_EEENS5_IJSG_SC_EEEEEEEvNS4_8identityENS4_23SM90_TMA_LOAD_MULTICASTES1D_vS1E_EENS_8epilogue10collective6detail29Sm90TmaWarpSpecializedAdapterINS1I_15DefaultEpilogueISK_SL_SL_NS1H_6thread17LinearCombinationISK_Li1EffLNS1M_9ScaleType4KindE0ELNS_15FloatRoundStyleE2ESK_EENS1_15EpilogueDefaultEEEEEvvEEEEvNT_6ParamsE)
        .other          _ZN7cutlass13device_kernelINS_4gemm6kernel13GemmUniversalIN4cute5tupleIJiiiiEEENS1_10collective13CollectiveMmaINS1_34MainloopSm90TmaGmmaWarpSpecializedILi11ENS5_IJNS4_1CILi2EEENSA_ILi1EEESC_EEENS1_32KernelTmaWarpSpecializedPingpongEEENS5_IJNSA_ILi64EEENSA_ILi16EEENSA_ILi128EEEEEENS_6half_tENS5_IJlSC_lEEESK_SL_NS4_8TiledMMAINS4_8MMA_AtomIJNS4_4SM904GMMA25MMA_64x16x16_F32F16F16_SSILNSP_5MajorE0ELSR_0ELNSP_7ScaleInE1ELSS_1EEEEEENS4_6LayoutINS5_IJSC_SC_SC_EEENS5_IJNSA_ILi0EEESX_SX_EEEEENS5_IJNS4_10UnderscoreES10_S10_EEEEENS4_13SM90_TMA_LOADENS4_14ComposedLayoutINS4_7SwizzleILi3ELi4ELi3EEENS4_18smem_ptr_flag_bitsILi16EEENSV_INS5_IJNSA_ILi8EEESG_EEENS5_IJSG_SC_EEEEEEEvNS4_8identityENS4_23SM90_TMA_LOAD_MULTICASTES1D_vS1E_EENS_8epilogue10collective6detail29Sm90TmaWarpSpecializedAdapterINS1I_15DefaultEpilogueISK_SL_SL_NS1H_6thread17LinearCombinationISK_Li1EffLNS1M_9ScaleType4KindE0ELNS_15FloatRoundStyleE2ESK_EENS1_15EpilogueDefaultEEEEEvvEEEEvNT_6ParamsE,@"STO_CUDA_ENTRY STV_DEFAULT"
_ZN7cutlass13device_kernelINS_4gemm6kernel13GemmUniversalIN4cute5tupleIJiiiiEEENS1_10collective13CollectiveMmaINS1_34MainloopSm90TmaGmmaWarpSpecializedILi11ENS5_IJNS4_1CILi2EEENSA_ILi1EEESC_EEENS1_32KernelTmaWarpSpecializedPingpongEEENS5_IJNSA_ILi64EEENSA_ILi16EEENSA_ILi128EEEEEENS_6half_tENS5_IJlSC_lEEESK_SL_NS4_8TiledMMAINS4_8MMA_AtomIJNS4_4SM904GMMA25MMA_64x16x16_F32F16F16_SSILNSP_5MajorE0ELSR_0ELNSP_7ScaleInE1ELSS_1EEEEEENS4_6LayoutINS5_IJSC_SC_SC_EEENS5_IJNSA_ILi0EEESX_SX_EEEEENS5_IJNS4_10UnderscoreES10_S10_EEEEENS4_13SM90_TMA_LOADENS4_14ComposedLayoutINS4_7SwizzleILi3ELi4ELi3EEENS4_18smem_ptr_flag_bitsILi16EEENSV_INS5_IJNSA_ILi8EEESG_EEENS5_IJSG_SC_EEEEEEEvNS4_8identityENS4_23SM90_TMA_LOAD_MULTICASTES1D_vS1E_EENS_8epilogue10collective6detail29Sm90TmaWarpSpecializedAdapterINS1I_15DefaultEpilogueISK_SL_SL_NS1H_6thread17LinearCombinationISK_Li1EffLNS1M_9ScaleType4KindE0ELNS_15FloatRoundStyleE2ESK_EENS1_15EpilogueDefaultEEEEEvvEEEEvNT_6ParamsE:
[----:B------:R-:W0:Y:S01]  /*0000*/  LDC R1, c[0x0][0x28] ;  /* 0x00000a00ff017b82 */ /* 0x000e220000000800 */
[----:B------:R-:W1:Y:S01]  /*0010*/  S2R R4, SR_TID.X ;  /* 0x0000000000047919 */ /* 0x000e620000002100 */
[----:B------:R-:W-:Y:S01]  /*0020*/  ELECT P0, URZ, PT ;  /* 0x00000000003f782f */ /* 0x000fe20003800000 */
[----:B------:R-:W-:Y:S01]  /*0030*/  BSSY B0, `(.L_x_0) ;  /* 0x000000f000007945 */ /* 0x000fe20003800000 */
[--C-:B-1----:R-:W-:Y:S02]  /*0040*/  SHF.R.U32.HI R0, RZ, 0x5, R4.reuse ;  /* 0x00000005ff007819 */ /* 0x102fe40000011604 */
[----:B------:R-:W-:-:S03]  /*0050*/  SHF.R.U32.HI R7, RZ, 0x7, R4 ;  /* 0x00000007ff077819 */ /* 0x000fc60000011604 */
[----:B------:R-:W1:Y:S04]  /*0060*/  SHFL.IDX PT, R2, R0, RZ, 0x1f ;  /* 0x00001fff00027589 */ /* 0x000e6800000e0000 */
[----:B------:R2:W3:Y:S01]  /*0070*/  SHFL.IDX PT, R9, R7, RZ, 0x1f ;  /* 0x00001fff07097589 */ /* 0x0004e200000e0000 */
[----:B-1----:R-:W-:-:S13]  /*0080*/  ISETP.NE.OR P0, PT, R2, RZ, !P0 ;  /* 0x000000ff0200720c */ /* 0x002fda0004705670 */
[----:B0-23--:R-:W-:Y:S05]  /*0090*/  @P0 BRA `(.L_x_1) ;  /* 0x0000000000200947 */ /* 0x00dfea0003800000 */
[----:B------:R-:W-:Y:S02]  /*00a0*/  ULDC.64 UR4, c[0x0][0x198] ;  /* 0x0000660000047ab9 */ /* 0x000fe40000000a00 */
[----:B------:R-:W-:Y:S02]  /*00b0*/  UIADD3 UR6, UP0, UR4, 0xf0, URZ ;  /* 0x000000f004067890 */ /* 0x000fe4000ff1e03f */
[----:B------:R-:W-:Y:S02]  /*00c0*/  UIADD3 UR4, UP1, UR4, 0x1f0, URZ ;  /* 0x000001f004047890 */ /* 0x000fe4000ff3e03f */
[----:B------:R-:W-:Y:S02]  /*00d0*/  UIADD3.X UR7, URZ, UR5, URZ, UP0, !UPT ;  /* 0x000000053f077290 */ /* 0x000fe400087fe43f */
[----:B------:R-:W-:-:S07]  /*00e0*/  UIADD3.X UR5, URZ, UR5, URZ, UP1, !UPT ;  /* 0x000000053f057290 */ /* 0x000fce0008ffe43f */
[----:B------:R0:W-:Y:S02]  /*00f0*/  UTMACCTL.PF [UR6] ;  /* 0x00000000060079b9 */ /* 0x0001e40008040000 */
[----:B------:R0:W-:Y:S02]  /*0100*/  UTMACCTL.PF [UR4] ;  /* 0x00000000040079b9 */ /* 0x0001e40008040000 */
[----:B0-----:R-:W-:Y:S01]  /*0110*/  NOP ;  /* 0x0000000000007918 */ /* 0x001fe20000000000 */
.L_x_1:
[----:B------:R-:W-:Y:S05]  /*0120*/  BSYNC B0 ;  /* 0x0000000000007941 */ /* 0x000fea0003800000 */
.L_x_0:
[----:B------:R-:W0:Y:S02]  /*0130*/  SHFL.IDX PT, R10, R0, RZ, 0x1f ;  /* 0x00001fff000a7589 */ /* 0x000e2400000e0000 */
[----:B0-----:R-:W-:-:S13]  /*0140*/  ISETP.NE.AND P0, PT, R10, RZ, PT ;  /* 0x000000ff0a00720c */ /* 0x001fda0003f05270 */
[----:B------:R-:W-:Y:S05]  /*0150*/  @P0 BRA `(.L_x_2) ;  /* 0x00000000009c0947 */ /* 0x000fea0003800000 */
[----:B------:R-:W-:Y:S01]  /*0160*/  ELECT P0, URZ, PT ;  /* 0x00000000003f782f */ /* 0x000fe20003800000 */
[----:B------:R-:W-:-:S12]  /*0170*/  BSSY B0, `(.L_x_2) ;  /* 0x0000025000007945 */ /* 0x000fd80003800000 */
[----:B------:R-:W-:Y:S05]  /*0180*/  @!P0 BRA `(.L_x_3) ;  /* 0x00000000008c8947 */ /* 0x000fea0003800000 */
[----:B------:R-:W0:Y:S01]  /*0190*/  S2UR UR8, SR_CgaCtaId ;  /* 0x00000000000879c3 */ /* 0x000e220000008800 */
[----:B------:R-:W-:Y:S01]  /*01a0*/  UMOV UR4, 0x400 ;  /* 0x0000040000047882 */ /* 0x000fe20000000000 */
[----:B------:R-:W-:Y:S01]  /*01b0*/  UMOV UR5, 0x1 ;  /* 0x0000000100057882 */ /* 0x000fe20000000000 */
[----:B------:R-:W-:Y:S02]  /*01c0*/  UMOV UR6, 0x2 ;  /* 0x0000000200067882 */ /* 0x000fe40000000000 */
[----:B------:R-:W-:-:S04]  /*01d0*/  UIADD3 UR6, -UR6, 0x100000, URZ ;  /* 0x0010000006067890 */ /* 0x000fc8000fffe13f */
[----:B------:R-:W-:Y:S02]  /*01e0*/  USHF.L.U32 UR7, UR6, 0xb, URZ ;  /* 0x0000000b06077899 */ /* 0x000fe4000800063f */
[----:B------:R-:W-:Y:S02]  /*01f0*/  USHF.L.U32 UR6, UR6, 0x1, URZ ;  /* 0x0000000106067899 */ /* 0x000fe4000800063f */
[----:B0-----:R-:W-:Y:S02]  /*0200*/  ULEA UR8, UR8, UR4, 0x18 ;  /* 0x0000000408087291 */ /* 0x001fe4000f8ec03f */
[----:B------:R-:W-:-:S04]  /*0210*/  UIADD3 UR4, -UR5, 0x100000, URZ ;  /* 0x0010000005047890 */ /* 0x000fc8000fffe13f */
[----:B------:R-:W-:Y:S02]  /*0220*/  USHF.L.U32 UR5, UR4, 0xb, URZ ;  /* 0x0000000b04057899 */ /* 0x000fe4000800063f */
[----:B------:R-:W-:Y:S01]  /*0230*/  USHF.L.U32 UR4, UR4, 0x1, URZ ;  /* 0x0000000104047899 */ /* 0x000fe2000800063f */
[----:B------:R-:W0:Y:S11]  /*0240*/  FENCE.VIEW.ASYNC.S ;  /* 0x00000000000073c6 */ /* 0x000e360000000000 */
[----:B0-----:R0:W1:Y:S01]  /*0250*/  SYNCS.EXCH.64 URZ, [UR8], UR4 ;  /* 0x00000004083f75b2 */ /* 0x0010620008000100 */
[----:B------:R0:W2:Y:S01]  /*0260*/  SYNCS.EXCH.64 URZ, [UR8+0x58], UR6 ;  /* 0x00005806083f75b2 */ /* 0x0000a20008000100 */
[----:B------:R0:W3:Y:S01]  /*0270*/  SYNCS.EXCH.64 URZ, [UR8+0x8], UR4 ;  /* 0x00000804083f75b2 */ /* 0x0000e20008000100 */
[----:B------:R0:W4:Y:S01]  /*0280*/  SYNCS.EXCH.64 URZ, [UR8+0x60], UR6 ;  /* 0x00006006083f75b2 */ /* 0x0001220008000100 */
[----:B------:R0:W0:Y:S01]  /*0290*/  SYNCS.EXCH.64 URZ, [UR8+0x10], UR4 ;  /* 0x00001004083f75b2 */ /* 0x0000220008000100 */
        /* <DEDUP_REMOVED lines=17> */
[----:B------:R-:W-:Y:S01]  /*03b0*/  NOP ;  /* 0x0000000000007918 */ /* 0x000fe20000000000 */
.L_x_3:
[----:B0-----:R-:W-:Y:S05]  /*03c0*/  BSYNC B0 ;  /* 0x0000000000007941 */ /* 0x001fea0003800000 */
.L_x_2:
[----:B------:R-:W0:Y:S01]  /*03d0*/  SHFL.IDX PT, R5, R0, RZ, 0x1f ;  /* 0x00001fff00057589 */ /* 0x000e2200000e0000 */
[----:B------:R-:W-:Y:S01]  /*03e0*/  SHF.R.S32.HI R3, RZ, 0x1f, R4 ;  /* 0x0000001fff037819 */ /* 0x000fe20000011404 */
[----:B------:R-:W5:Y:S01]  /*03f0*/  S2UR UR12, SR_CTAID.X ;  /* 0x00000000000c79c3 */ /* 0x000f620000002500 */
[----:B------:R-:W-:Y:S01]  /*0400*/  ELECT P0, URZ, PT ;  /* 0x00000000003f782f */ /* 0x000fe20003800000 */
[----:B------:R1:W2:Y:S01]  /*0410*/  SHFL.IDX PT, R11, R0, RZ, 0x1f ;  /* 0x00001fff000b7589 */ /* 0x0002a200000e0000 */
[----:B------:R-:W-:Y:S02]  /*0420*/  LEA.HI R3, R3, R4, RZ, 0x7 ;  /* 0x0000000403037211 */ /* 0x000fe400078f38ff */
[----:B------:R-:W-:Y:S02]  /*0430*/  ELECT P1, URZ, PT ;  /* 0x00000000003f782f */ /* 0x000fe40003820000 */
[----:B------:R-:W-:Y:S01]  /*0440*/  SHF.R.S32.HI R13, RZ, 0x1f, R10 ;  /* 0x0000001fff0d7819 */ /* 0x000fe2000001140a */
[----:B------:R-:W3:Y:S01]  /*0450*/  S2R R6, SR_CTAID.Y ;  /* 0x0000000000067919 */ /* 0x000ee20000002600 */
[----:B------:R-:W-:Y:S01]  /*0460*/  LOP3.LUT R3, R3, 0xffffff80, RZ, 0xc0, !PT ;  /* 0xffffff8003037812 */ /* 0x000fe200078ec0ff */
[----:B------:R-:W-:Y:S01]  /*0470*/  ULDC UR4, c[0x0][0x150] ;  /* 0x0000540000047ab9 */ /* 0x000fe20000000800 */
[----:B------:R-:W-:Y:S01]  /*0480*/  LEA.HI R13, R13, R10, RZ, 0x2 ;  /* 0x0000000a0d0d7211 */ /* 0x000fe200078f10ff */
[----:B------:R-:W4:Y:S01]  /*0490*/  LDC R14, c[0x0][0x144] ;  /* 0x00005100ff0e7b82 */ /* 0x000f220000000800 */
[----:B------:R-:W4:Y:S01]  /*04a0*/  SHFL.IDX PT, R16, R7, RZ, 0x1f ;  /* 0x00001fff07107589 */ /* 0x000f2200000e0000 */
[----:B------:R-:W-:Y:S01]  /*04b0*/  IMAD.IADD R3, R4, 0x1, -R3 ;  /* 0x0000000104037824 */ /* 0x000fe200078e0a03 */
[----:B------:R-:W-:Y:S01]  /*04c0*/  LOP3.LUT R13, R13, 0x3ffffffc, RZ, 0xc0, !PT ;  /* 0x3ffffffc0d0d7812 */ /* 0x000fe200078ec0ff */
[----:B------:R-:W-:Y:S01]  /*04d0*/  UMOV UR11, 0x80 ;  /* 0x00000080000b7882 */ /* 0x000fe20000000000 */
[----:B------:R-:W-:Y:S01]  /*04e0*/  NOP ;  /* 0x0000000000007918 */ /* 0x000fe20000000000 */
[----:B------:R-:W-:Y:S01]  /*04f0*/  NOP ;  /* 0x0000000000007918 */ /* 0x000fe20000000000 */
[----:B------:R-:W-:Y:S01]  /*0500*/  SHF.R.S32.HI R8, RZ, 0x1f, R3 ;  /* 0x0000001fff087819 */ /* 0x000fe20000011403 */
[----:B------:R-:W-:Y:S01]  /*0510*/  IMAD.IADD R10, R10, 0x1, -R13 ;  /* 0x000000010a0a7824 */ /* 0x000fe200078e0a0d */
[----:B------:R-:W4:Y:S01]  /*0520*/  LDC R15, c[0x0][0x140] ;  /* 0x00005000ff0f7b82 */ /* 0x000f220000000800 */
[C---:B------:R-:W-:Y:S01]  /*0530*/  VIADD R41, R9.reuse, 0xffffffff ;  /* 0xffffffff09297836 */ /* 0x040fe20000000000 */
[----:B------:R-:W-:Y:S01]  /*0540*/  ISETP.NE.AND P4, PT, R9, RZ, PT ;  /* 0x000000ff0900720c */ /* 0x000fe20003f85270 */
[----:B------:R-:W-:Y:S01]  /*0550*/  IMAD.MOV.U32 R34, RZ, RZ, 0x1 ;  /* 0x00000001ff227424 */ /* 0x000fe200078e00ff */
[----:B0-----:R-:W-:-:S02]  /*0560*/  ISETP.NE.OR P0, PT, R5, RZ, !P0 ;  /* 0x000000ff0500720c */ /* 0x001fc40004705670 */
[----:B------:R-:W-:Y:S02]  /*0570*/  LEA.HI R5, R8, R3, RZ, 0x3 ;  /* 0x0000000308057211 */ /* 0x000fe400078f18ff */
[----:B-----5:R-:W-:Y:S01]  /*0580*/  I2FP.F32.U32 R12, UR12 ;  /* 0x0000000c000c7c45 */ /* 0x020fe20008201000 */
[----:B------:R-:W0:Y:S01]  /*0590*/  LDC R21, c[0x0][0x148] ;  /* 0x00005200ff157b82 */ /* 0x000e220000000800 */
[--C-:B-1----:R-:W-:Y:S02]  /*05a0*/  SHF.R.S32.HI R0, RZ, 0x3, R5.reuse ;  /* 0x00000003ff007819 */ /* 0x102fe40000011405 */
[----:B------:R-:W-:Y:S01]  /*05b0*/  SHF.R.S32.HI R5, RZ, 0x1f, R5 ;  /* 0x0000001fff057819 */ /* 0x000fe20000011405 */
[----:B------:R-:W-:Y:S01]  /*05c0*/  FMUL R12, R12, UR4 ;  /* 0x000000040c0c7c20 */ /* 0x000fe20008400000 */
[----:B--2---:R-:W-:Y:S01]  /*05d0*/  ISETP.NE.OR P1, PT, R11, RZ, !P1 ;  /* 0x000000ff0b00720c */ /* 0x004fe20004f25670 */
[----:B------:R-:W-:Y:S01]  /*05e0*/  ULDC UR4, c[0x0][0x154] ;  /* 0x0000550000047ab9 */ /* 0x000fe20000000800 */
[----:B------:R-:W-:Y:S01]  /*05f0*/  LEA.HI R11, R5, R0, RZ, 0x2 ;  /* 0x00000000050b7211 */ /* 0x000fe200078f10ff */
[----:B------:R-:W-:Y:S01]  /*0600*/  VOTEU.ALL UP1, P0 ;  /* 0x00000000003f7886 */ /* 0x000fe20000020000 */
[----:B------:R-:W-:Y:S01]  /*0610*/  SHF.R.S32.HI R5, RZ, 0x1f, R2 ;  /* 0x0000001fff057819 */ /* 0x000fe20000011402 */
[----:B------:R-:W1:Y:S01]  /*0620*/  F2I.U32.TRUNC.NTZ R12, R12 ;  /* 0x0000000c000c7305 */ /* 0x000e62000020f000 */
[----:B------:R-:W-:Y:S01]  /*0630*/  LOP3.LUT R11, R11, 0xfffffffc, RZ, 0xc0, !PT ;  /* 0xfffffffc0b0b7812 */ /* 0x000fe200078ec0ff */
[----:B------:R-:W-:Y:S01]  /*0640*/  VOTEU.ALL UP0, P0 ;  /* 0x00000000003f7886 */ /* 0x000fe20000000000 */
[----:B------:R-:W-:Y:S01]  /*0650*/  LEA.HI R5, R5, R2, RZ, 0x2 ;  /* 0x0000000205057211 */ /* 0x000fe200078f10ff */
[----:B------:R-:W2:Y:S01]  /*0660*/  @!UP1 S2UR UR7, SR_CgaCtaId ;  /* 0x00000000000799c3 */ /* 0x000ea20000008800 */
[----:B------:R-:W-:Y:S01]  /*0670*/  @!UP1 UMOV UR6, 0x400 ;  /* 0x0000040000069882 */ /* 0x000fe20000000000 */
[----:B------:R-:W-:Y:S01]  /*0680*/  IMAD.IADD R11, R0, 0x1, -R11 ;  /* 0x00000001000b7824 */ /* 0x000fe200078e0a0b */
[----:B------:R-:W-:Y:S01]  /*0690*/  LOP3.LUT R5, R5, 0xfffffffc, RZ, 0xc0, !PT ;  /* 0xfffffffc05057812 */ /* 0x000fe200078ec0ff */
[----:B------:R-:W-:Y:S01]  /*06a0*/  VOTEU.ALL UP2, P1 ;  /* 0x00000000003f7886 */ /* 0x000fe20000840000 */
[----:B------:R-:W-:Y:S01]  /*06b0*/  VOTEU.ALL UP3, P1 ;  /* 0x00000000003f7886 */ /* 0x000fe20000860000 */
[----:B------:R-:W-:Y:S01]  /*06c0*/  IMAD R10, R10, 0x4, R11 ;  /* 0x000000040a0a7824 */ /* 0x000fe200078e020b */
[----:B------:R-:W-:Y:S01]  /*06d0*/  VOTEU.ALL UP4, P1 ;  /* 0x00000000003f7886 */ /* 0x000fe20000880000 */
[----:B------:R-:W-:Y:S01]  /*06e0*/  IMAD.IADD R5, R2, 0x1, -R5 ;  /* 0x0000000102057824 */ /* 0x000fe200078e0a05 */
[----:B---3--:R-:W-:Y:S01]  /*06f0*/  I2FP.F32.U32 R2, R6 ;  /* 0x0000000600027245 */ /* 0x008fe20000201000 */
[----:B------:R-:W3:Y:S01]  /*0700*/  @!UP2 S2UR UR10, SR_CgaCtaId ;  /* 0x00000000000aa9c3 */ /* 0x000ee20000008800 */
[----:B------:R-:W-:Y:S01]  /*0710*/  LEA.HI R0, R10, R10, RZ, 0x1 ;  /* 0x0000000a0a007211 */ /* 0x000fe200078f08ff */
[----:B-1----:R-:W-:Y:S01]  /*0720*/  IMAD.MOV R13, RZ, RZ, -R12 ;  /* 0x000000ffff0d7224 */ /* 0x002fe200078e0a0c */
[----:B------:R-:W-:Y:S01]  /*0730*/  @!UP2 UMOV UR9, 0x400 ;  /* 0x000004000009a882 */ /* 0x000fe20000000000 */
[----:B------:R-:W-:Y:S01]  /*0740*/  FMUL R2, R2, UR4 ;  /* 0x0000000402027c20 */ /* 0x000fe20008400000 */
[----:B------:R-:W-:Y:S01]  /*0750*/  LOP3.LUT R11, R0, 0xfffffffe, RZ, 0xc0, !PT ;  /* 0xfffffffe000b7812 */ /* 0x000fe200078ec0ff */
[----:B----4-:R-:W-:Y:S01]  /*0760*/  IMAD R20, R14, R13, UR12 ;  /* 0x0000000c0e147e24 */ /* 0x010fe2000f8e020d */
[----:B------:R-:W-:Y:S01]  /*0770*/  UMOV UR4, 0x20 ;  /* 0x0000002000047882 */ /* 0x000fe20000000000 */
[----:B------:R-:W-:Y:S01]  /*0780*/  IMAD.SHL.U32 R35, R10, 0x4, RZ ;  /* 0x000000040a237824 */ /* 0x000fe200078e00ff */
[----:B------:R-:W-:-:S04]  /*0790*/  @!UP1 UIADD3 UR4, -UR4, 0x100000, URZ ;  /* 0x0010000004049890 */ /* 0x000fc8000fffe13f */
[----:B------:R-:W-:Y:S02]  /*07a0*/  @!UP1 USHF.L.U32 UR5, UR4, 0xb, URZ ;  /* 0x0000000b04059899 */ /* 0x000fe4000800063f */
[----:B------:R-:W-:Y:S01]  /*07b0*/  @!UP1 USHF.L.U32 UR4, UR4, 0x1, URZ ;  /* 0x0000000104049899 */ /* 0x000fe2000800063f */
[C---:B------:R-:W-:Y:S01]  /*07c0*/  IMAD.IADD R11, R10.reuse, 0x1, -R11 ;  /* 0x000000010a0b7824 */ /* 0x040fe200078e0a0b */
[----:B------:R-:W1:Y:S01]  /*07d0*/  F2I.U32.TRUNC.NTZ R2, R2 ;  /* 0x0000000200027305 */ /* 0x000e62000020f000 */
[----:B------:R-:W-:Y:S01]  /*07e0*/  VOTEU.ALL UP5, P1 ;  /* 0x00000000003f7886 */ /* 0x000fe200008a0000 */
[----:B------:R-:W-:Y:S01]  /*07f0*/  LOP3.LUT R35, R10, 0xc, R35, 0x78, !PT ;  /* 0x0000000c0a237812 */ /* 0x000fe200078e7823 */
[----:B--2---:R-:W-:Y:S01]  /*0800*/  @!UP1 ULEA UR8, UR7, UR6, 0x18 ;  /* 0x0000000607089291 */ /* 0x004fe2000f8ec03f */
[----:B------:R-:W-:Y:S01]  /*0810*/  ISETP.NE.AND P3, PT, R11, R20, PT ;  /* 0x000000140b00720c */ /* 0x000fe20003f65270 */
[----:B------:R-:W-:-:S04]  /*0820*/  @!UP2 UIADD3 UR6, -UR11, 0x100000, URZ ;  /* 0x001000000b06a890 */ /* 0x000fc8000fffe13f */
[----:B------:R-:W-:Y:S02]  /*0830*/  @!UP2 USHF.L.U32 UR7, UR6, 0xb, URZ ;  /* 0x0000000b0607a899 */ /* 0x000fe4000800063f */
[----:B------:R-:W-:Y:S01]  /*0840*/  @!UP2 USHF.L.U32 UR6, UR6, 0x1, URZ ;  /* 0x000000010606a899 */ /* 0x000fe2000800063f */
[----:B------:R-:W-:Y:S01]  /*0850*/  ISETP.EQ.U32.AND P2, PT, R15, 0x1, PT ;  /* 0x000000010f00780c */ /* 0x000fe20003f42070 */
[----:B------:R-:W-:Y:S01]  /*0860*/  VOTEU.ALL UP1, P0 ;  /* 0x00000000003f7886 */ /* 0x000fe20000020000 */
[----:B------:R-:W-:Y:S02]  /*0870*/  LOP3.LUT P0, RZ, R3, 0x7, RZ, 0xc0, !PT ;  /* 0x0000000703ff7812 */ /* 0x000fe4000780c0ff */
[----:B------:R-:W-:Y:S02]  /*0880*/  ISETP.GE.U32.AND P6, PT, R41, 0x2, PT ;  /* 0x000000022900780c */ /* 0x000fe40003fc6070 */
[C---:B------:R-:W-:Y:S01]  /*0890*/  ISETP.LT.U32.AND P0, PT, R35.reuse, 0x2, !P0 ;  /* 0x000000022300780c */ /* 0x040fe20004701070 */
[----:B---3--:R-:W-:Y:S01]  /*08a0*/  @!UP2 ULEA UR9, UR10, UR9, 0x18 ;  /* 0x000000090a09a291 */ /* 0x008fe2000f8ec03f */
[----:B------:R-:W-:Y:S01]  /*08b0*/  R2UR UR43, R16 ;  /* 0x00000000102b72ca */ /* 0x000fe200000e0000 */
[----:B-1----:R-:W-:Y:S01]  /*08c0*/  IMAD.MOV R24, RZ, RZ, -R2 ;  /* 0x000000ffff187224 */ /* 0x002fe200078e0a02 */
[----:B------:R-:W-:Y:S01]  /*08d0*/  VOTEU.ALL UP2, P1 ;  /* 0x00000000003f7886 */ /* 0x000fe20000840000 */
[----:B------:R-:W-:Y:S01]  /*08e0*/  @P3 LEA.HI R0, R35, R35, RZ, 0x1 ;  /* 0x0000002323003211 */ /* 0x000fe200078f08ff */
[----:B------:R-:W1:Y:S02]  /*08f0*/  FENCE.VIEW.ASYNC.S ;  /* 0x00000000000073c6 */ /* 0x000e640000000000 */
[----:B-1----:R1:W2:Y:S01]  /*0900*/  @!UP0 SYNCS.EXCH.64 URZ, [UR8+0xe0], UR4 ;  /* 0x0000e004083f85b2 */ /* 0x0022a20008000100 */
[----:B------:R-:W-:Y:S01]  /*0910*/  ISETP.NE.AND P1, PT, R5, 0x3, PT ;  /* 0x000000030500780c */ /* 0x000fe20003f25270 */
[----:B0-----:R-:W-:Y:S01]  /*0920*/  IMAD R11, R21, R24, R6 ;  /* 0x00000018150b7224 */ /* 0x001fe200078e0206 */
[----:B------:R-:W-:-:S02]  /*0930*/  @P3 SHF.R.S32.HI R0, RZ, 0x1, R0 ;  /* 0x00000001ff003819 */ /* 0x000fc40000011400 */
[----:B------:R-:W-:Y:S02]  /*0940*/  ISETP.EQ.OR P1, PT, R5, RZ, !P1 ;  /* 0x000000ff0500720c */ /* 0x000fe40004f22670 */
[----:B------:R-:W-:Y:S02]  /*0950*/  @P3 ISETP.NE.AND P5, PT, R0, R11, PT ;  /* 0x0000000b0000320c */ /* 0x000fe40003fa5270 */
[----:B------:R-:W-:Y:S02]  /*0960*/  ISETP.EQ.AND P1, PT, R9, RZ, P1 ;  /* 0x000000ff0900720c */ /* 0x000fe40000f22270 */
[----:B------:R-:W-:Y:S02]  /*0970*/  SEL R11, RZ, 0x1, !P0 ;  /* 0x00000001ff0b7807 */ /* 0x000fe40004000000 */
[----:B------:R-:W-:Y:S02]  /*0980*/  @P3 SEL R34, RZ, 0x1, P5 ;  /* 0x00000001ff223807 */ /* 0x000fe40002800000 */
[----:B------:R-:W-:Y:S01]  /*0990*/  SEL R18, RZ, 0x1, !P1 ;  /* 0x00000001ff127807 */ /* 0x000fe20004800000 */
[----:B------:R1:W0:Y:S01]  /*09a0*/  @!UP1 SYNCS.EXCH.64 URZ, [UR8+0xe8], UR4 ;  /* 0x0000e804083f95b2 */ /* 0x0002220008000100 */
[----:B------:R-:W-:Y:S01]  /*09b0*/  NOP ;  /* 0x0000000000007918 */ /* 0x000fe20000000000 */
[----:B------:R-:W-:-:S02]  /*09c0*/  LOP3.LUT R34, R34, R11, RZ, 0xc0, !PT ;  /* 0x0000000b22227212 */ /* 0x000fc400078ec0ff */
[----:B------:R-:W-:Y:S01]  /*09d0*/  SEL R18, R18, 0x2, P6 ;  /* 0x0000000212127807 */ /* 0x000fe20003000000 */
[----:B------:R1:W3:Y:S01]  /*09e0*/  @!UP2 SYNCS.EXCH.64 URZ, [UR9+0xc0], UR6 ;  /* 0x0000c006093fa5b2 */ /* 0x0002e20008000100 */
[----:B------:R1:W4:Y:S01]  /*09f0*/  @!UP3 SYNCS.EXCH.64 URZ, [UR9+0xc8], UR6 ;  /* 0x0000c806093fb5b2 */ /* 0x0003220008000100 */
[----:B------:R1:W0:Y:S01]  /*0a00*/  @!UP4 SYNCS.EXCH.64 URZ, [UR9+0xd0], UR6 ;  /* 0x0000d006093fc5b2 */ /* 0x0002220008000100 */
[----:B------:R1:W0:Y:S01]  /*0a10*/  @!UP5 SYNCS.EXCH.64 URZ, [UR9+0xd8], UR6 ;  /* 0x0000d806093fd5b2 */ /* 0x0002220008000100 */
[----:B------:R-:W-:Y:S01]  /*0a20*/  NOP ;  /* 0x0000000000007918 */ /* 0x000fe20000000000 */
[----:B-12---:R-:W-:Y:S05]  /*0a30*/  @!P2 BRA `(.L_x_4) ;  /* 0x000000000008a947 */ /* 0x006fea0003800000 */
[----:B0--34-:R-:W-:Y:S01]  /*0a40*/  UCGABAR_ARV ;  /* 0x00000000000079c7 */ /* 0x019fe20008000000 */
[----:B------:R-:W-:Y:S05]  /*0a50*/  BRA `(.L_x_5) ;  /* 0x0000000000047947 */ /* 0x000fea0003800000 */
.L_x_4:
[----:B0--34-:R-:W-:Y:S01]  /*0a60*/  NOP ;  /* 0x0000000000007918 */ /* 0x019fe20000000000 */
.L_x_5:
[----:B------:R-:W-:Y:S01]  /*0a70*/  ULDC.64 UR4, c[0x0][0x598] ;  /* 0x0001660000047ab9 */ /* 0x000fe20000000a00 */
[----:B------:R-:W-:Y:S01]  /*0a80*/  ULDC.64 UR36, c[0x0][0x208] ;  /* 0x0000820000247ab9 */ /* 0x000fe20000000a00 */
[----:B------:R-:W-:-:S04]  /*0a90*/  ISETP.NE.U32.AND P0, PT, RZ, UR4, PT ;  /* 0x00000004ff007c0c */ /* 0x000fc8000bf05070 */
[----:B------:R-:W-:-:S13]  /*0aa0*/  ISETP.NE.AND.EX P0, PT, RZ, UR5, PT, P0 ;  /* 0x00000005ff007c0c */ /* 0x000fda000bf05300 */
[----:B------:R-:W-:Y:S05]  /*0ab0*/  @!P0 BRA `(.L_x_6) ;  /* 0x00000000001c8947 */ /* 0x000fea0003800000 */
[----:B------:R-:W0:Y:S02]  /*0ac0*/  LDC.64 R10, c[0x0][0x598] ;  /* 0x00016600ff0a7b82 */ /* 0x000e240000000a00 */
[----:B0-----:R-:W2:Y:S02]  /*0ad0*/  LDG.E.64 R10, desc[UR36][R10.64] ;  /* 0x000000240a0a7981 */ /* 0x001ea4000c1e1b00 */
[----:B--2---:R-:W-:-:S04]  /*0ae0*/  ISETP.NE.U32.AND P0, PT, R10, RZ, PT ;  /* 0x000000ff0a00720c */ /* 0x004fc80003f05070 */
[----:B------:R-:W-:-:S13]  /*0af0*/  ISETP.NE.AND.EX P0, PT, R11, RZ, PT, P0 ;  /* 0x000000ff0b00720c */ /* 0x000fda0003f05300 */
[----:B------:R-:W-:Y:S05]  /*0b00*/  @!P0 BRA `(.L_x_6) ;  /* 0x0000000000088947 */ /* 0x000fea0003800000 */
[----:B------:R0:W5:Y:S01]  /*0b10*/  LD.E R36, desc[UR36][R10.64] ;  /* 0x000000240a247980 */ /* 0x000162000c101900 */
[----:B------:R-:W-:Y:S05]  /*0b20*/  BRA `(.L_x_7) ;  /* 0x0000000000247947 */ /* 0x000fea0003800000 */
.L_x_6:
[----:B------:R-:W-:Y:S02]  /*0b30*/  ULDC.64 UR4, c[0x0][0x588] ;  /* 0x0001620000047ab9 */ /* 0x000fe40000000a00 */
[----:B------:R-:W-:-:S04]  /*0b40*/  ISETP.NE.U32.AND P0, PT, RZ, UR4, PT ;  /* 0x00000004ff007c0c */ /* 0x000fc8000bf05070 */
[----:B------:R-:W-:-:S13]  /*0b50*/  ISETP.NE.AND.EX P0, PT, RZ, UR5, PT, P0 ;  /* 0x00000005ff007c0c */ /* 0x000fda000bf05300 */
[----:B------:R-:W-:Y:S05]  /*0b60*/  @!P0 BRA `(.L_x_8) ;  /* 0x00000000000c8947 */ /* 0x000fea0003800000 */
[----:B------:R-:W0:Y:S02]  /*0b70*/  LDC.64 R36, c[0x0][0x588] ;  /* 0x00016200ff247b82 */ /* 0x000e240000000a00 */
[----:B0-----:R1:W5:Y:S01]  /*0b80*/  LDG.E R36, desc[UR36][R36.64] ;  /* 0x0000002424247981 */ /* 0x001362000c1e1900 */
[----:B------:R-:W-:Y:S05]  /*0b90*/  BRA `(.L_x_7) ;  /* 0x0000000000087947 */ /* 0x000fea0003800000 */
.L_x_8:
[----:B------:R-:W-:Y:S02]  /*0ba0*/  ULDC UR4, c[0x0][0x580] ;  /* 0x0001600000047ab9 */ /* 0x000fe40000000800 */
[----:B------:R-:W-:-:S07]  /*0bb0*/  IMAD.U32 R36, RZ, RZ, UR4 ;  /* 0x00000004ff247e24 */ /* 0x000fce000f8e00ff */
.L_x_7:
[----:B------:R-:W-:Y:S02]  /*0bc0*/  ULDC.64 UR4, c[0x0][0x5a0] ;  /* 0x0001680000047ab9 */ /* 0x000fe40000000a00 */
[----:B------:R-:W-:-:S04]  /*0bd0*/  ISETP.NE.U32.AND P0, PT, RZ, UR4, PT ;  /* 0x00000004ff007c0c */ /* 0x000fc8000bf05070 */
[----:B------:R-:W-:-:S13]  /*0be0*/  ISETP.NE.AND.EX P0, PT, RZ, UR5, PT, P0 ;  /* 0x00000005ff007c0c */ /* 0x000fda000bf05300 */
[----:B------:R-:W-:Y:S05]  /*0bf0*/  @!P0 BRA `(.L_x_9) ;  /* 0x00000000001c8947 */ /* 0x000fea0003800000 */
[----:B0-----:R-:W0:Y:S02]  /*0c00*/  LDC.64 R10, c[0x0][0x5a0] ;  /* 0x00016800ff0a7b82 */ /* 0x001e240000000a00 */
[----:B0-----:R-:W2:Y:S02]  /*0c10*/  LDG.E.64 R10, desc[UR36][R10.64] ;  /* 0x000000240a0a7981 */ /* 0x001ea4000c1e1b00 */
[----:B--2---:R-:W-:-:S04]  /*0c20*/  ISETP.NE.U32.AND P0, PT, R10, RZ, PT ;  /* 0x000000ff0a00720c */ /* 0x004fc80003f05070 */
[----:B------:R-:W-:-:S13]  /*0c30*/  ISETP.NE.AND.EX P0, PT, R11, RZ, PT, P0 ;  /* 0x000000ff0b00720c */ /* 0x000fda0003f05300 */
[----:B------:R-:W-:Y:S05]  /*0c40*/  @!P0 BRA `(.L_x_9) ;  /* 0x0000000000088947 */ /* 0x000fea0003800000 */
[----:B-1----:R0:W5:Y:S01]  /*0c50*/  LD.E R37, desc[UR36][R10.64] ;  /* 0x000000240a257980 */ /* 0x002162000c101900 */
[----:B------:R-:W-:Y:S05]  /*0c60*/  BRA `(.L_x_10) ;  /* 0x0000000000247947 */ /* 0x000fea0003800000 */
.L_x_9:
[----:B------:R-:W-:Y:S02]  /*0c70*/  ULDC.64 UR4, c[0x0][0x590] ;  /* 0x0001640000047ab9 */ /* 0x000fe40000000a00 */
[----:B------:R-:W-:-:S04]  /*0c80*/  ISETP.NE.U32.AND P0, PT, RZ, UR4, PT ;  /* 0x00000004ff007c0c */ /* 0x000fc8000bf05070 */
[----:B------:R-:W-:-:S13]  /*0c90*/  ISETP.NE.AND.EX P0, PT, RZ, UR5, PT, P0 ;  /* 0x00000005ff007c0c */ /* 0x000fda000bf05300 */
[----:B------:R-:W-:Y:S05]  /*0ca0*/  @!P0 BRA `(.L_x_11) ;  /* 0x00000000000c8947 */ /* 0x000fea0003800000 */
[----:B0-----:R-:W1:Y:S02]  /*0cb0*/  LDC.64 R10, c[0x0][0x590] ;  /* 0x00016400ff0a7b82 */ /* 0x001e640000000a00 */
[----:B-1----:R1:W5:Y:S01]  /*0cc0*/  LDG.E R37, desc[UR36][R10.64] ;  /* 0x000000240a257981 */ /* 0x002362000c1e1900 */
[----:B------:R-:W-:Y:S05]  /*0cd0*/  BRA `(.L_x_10) ;  /* 0x0000000000087947 */ /* 0x000fea0003800000 */
.L_x_11:
[----:B------:R-:W-:Y:S02]  /*0ce0*/  ULDC UR4, c[0x0][0x584] ;  /* 0x0001610000047ab9 */ /* 0x000fe40000000800 */
[----:B-1----:R-:W-:-:S07]  /*0cf0*/  IMAD.U32 R37, RZ, RZ, UR4 ;  /* 0x00000004ff257e24 */ /* 0x002fce000f8e00ff */
.L_x_10:
[----:B------:R-:W2:Y:S01]  /*0d00*/  LDC R23, c[0x0][0x65c] ;  /* 0x00019700ff177b82 */ /* 0x000ea20000000800 */
[----:B------:R-:W-:Y:S01]  /*0d10*/  ULDC UR6, c[0x0][0x28c] ;  /* 0x0000a30000067ab9 */ /* 0x000fe20000000800 */
[----:B------:R-:W-:Y:S01]  /*0d20*/  ISETP.NE.AND P0, PT, R9, 0x2, PT ;  /* 0x000000020900780c */ /* 0x000fe20003f05270 */
[----:B------:R-:W-:Y:S01]  /*0d30*/  UIADD3 UR6, UR6, 0x7f, URZ ;  /* 0x0000007f06067890 */ /* 0x000fe2000fffe03f */
[----:B01----:R-:W-:Y:S01]  /*0d40*/  IMAD.U32 R10, RZ, RZ, UR12 ;  /* 0x0000000cff0a7e24 */ /* 0x003fe2000f8e00ff */
[----:B------:R-:W-:Y:S01]  /*0d50*/  UMOV UR38, URZ ;  /* 0x0000003f00267c82 */ /* 0x000fe20008000000 */
[----:B------:R-:W-:Y:S01]  /*0d60*/  IMAD.MOV.U32 R11, RZ, RZ, RZ ;  /* 0x000000ffff0b7224 */ /* 0x000fe200078e00ff */
[----:B------:R-:W-:Y:S01]  /*0d70*/  USHF.R.S32.HI UR7, URZ, 0x1f, UR6 ;  /* 0x0000001f3f077899 */ /* 0x000fe20008011406 */
[----:B------:R-:W-:Y:S01]  /*0d80*/  UMOV UR39, URZ ;  /* 0x0000003f00277c82 */ /* 0x000fe20008000000 */
[----:B------:R-:W-:Y:S02]  /*0d90*/  ULDC.64 UR8, c[0x0][0x650] ;  /* 0x0001940000087ab9 */ /* 0x000fe40000000a00 */
[----:B------:R-:W-:-:S04]  /*0da0*/  ULEA.HI UR7, UR7, UR6, URZ, 0x7 ;  /* 0x0000000607077291 */ /* 0x000fc8000f8f383f */
[----:B------:R-:W-:Y:S01]  /*0db0*/  USHF.R.S32.HI UR40, URZ, 0x7, UR7 ;  /* 0x000000073f287899 */ /* 0x000fe20008011407 */
[----:B--2---:R-:W-:-:S04]  /*0dc0*/  ISETP.NE.AND P1, PT, R23, 0x1, PT ;  /* 0x000000011700780c */ /* 0x004fc80003f25270 */
[----:B------:R-:W-:-:S09]  /*0dd0*/  P2R R0, PR, RZ, 0x2 ;  /* 0x00000002ff007803 */ /* 0x000fd20000000000 */
[----:B------:R-:W0:Y:S01]  /*0de0*/  @P1 LDC R13, c[0x0][0x10] ;  /* 0x00000400ff0d1b82 */ /* 0x000e220000000800 */
[----:B------:R-:W-:Y:S02]  /*0df0*/  @P1 IMAD.MOV.U32 R7, RZ, RZ, RZ ;  /* 0x000000ffff071224 */ /* 0x000fe400078e00ff */
[----:B------:R-:W-:-:S05]  /*0e00*/  @P1 IMAD.MOV.U32 R19, RZ, RZ, RZ ;  /* 0x000000ffff131224 */ /* 0x000fca00078e00ff */
[----:B------:R-:W1:Y:S01]  /*0e10*/  @!P1 LDC R15, c[0x0][0xc] ;  /* 0x00000300ff0f9b82 */ /* 0x000e620000000800 */
[----:B------:R-:W-:Y:S01]  /*0e20*/  ULDC UR4, c[0x0][0xc] ;  /* 0x0000030000047ab9 */ /* 0x000fe20000000800 */
[----:B------:R-:W-:Y:S02]  /*0e30*/  ULDC UR5, c[0x0][0x10] ;  /* 0x0000040000057ab9 */ /* 0x000fe40000000800 */
[----:B------:R-:W-:-:S04]  /*0e40*/  UIMAD.WIDE.U32 UR4, UR4, UR5, URZ ;  /* 0x00000005040472a5 */ /* 0x000fc8000f8e003f */
[----:B------:R-:W2:Y:S01]  /*0e50*/  LDC R16, c[0x0][0x14] ;  /* 0x00000500ff107b82 */ /* 0x000ea20000000800 */
[----:B0-----:R-:W-:-:S04]  /*0e60*/  @P1 IMAD.WIDE.U32 R12, R13, UR12, R6 ;  /* 0x0000000c0d0c1c25 */ /* 0x001fc8000f8e0006 */
[----:B------:R-:W-:Y:S02]  /*0e70*/  @P1 IMAD.IADD R19, R13, 0x1, R19 ;  /* 0x000000010d131824 */ /* 0x000fe400078e0213 */
[----:B------:R-:W-:Y:S02]  /*0e80*/  @P1 IMAD.MOV.U32 R22, RZ, RZ, R12 ;  /* 0x000000ffff161224 */ /* 0x000fe400078e000c */
[----:B-1----:R-:W-:-:S04]  /*0e90*/  @!P1 IMAD.WIDE.U32 R10, R6, R15, R10 ;  /* 0x0000000f060a9225 */ /* 0x002fc800078e000a */
[----:B------:R-:W-:Y:S02]  /*0ea0*/  @!P1 IMAD.MOV.U32 R22, RZ, RZ, R10 ;  /* 0x000000ffff169224 */ /* 0x000fe400078e000a */
[----:B------:R-:W-:Y:S02]  /*0eb0*/  @!P1 IMAD.MOV.U32 R19, RZ, RZ, R11 ;  /* 0x000000ffff139224 */ /* 0x000fe400078e000b */
[C---:B--2---:R-:W-:Y:S02]  /*0ec0*/  IMAD R9, R16.reuse, UR5, RZ ;  /* 0x0000000510097c24 */ /* 0x044fe4000f8e02ff */
[----:B------:R-:W-:-:S04]  /*0ed0*/  IMAD.WIDE.U32 R16, R16, UR4, RZ ;  /* 0x0000000410107c25 */ /* 0x000fc8000f8e00ff */
[----:B------:R-:W-:Y:S01]  /*0ee0*/  IMAD.IADD R0, R17, 0x1, R9 ;  /* 0x0000000111007824 */ /* 0x000fe200078e0209 */
[----:B------:R-:W-:Y:S06]  /*0ef0*/  @P0 BRA `(.L_x_12) ;  /* 0x0000000000200947 */ /* 0x000fec0003800000 */
[----:B------:R-:W-:Y:S01]  /*0f00*/  UISETP.GE.U32.AND UP0, UPT, UR40, 0xb, UPT ;  /* 0x0000000b2800788c */ /* 0x000fe2000bf06070 */
[----:B------:R-:W-:Y:S01]  /*0f10*/  IADD3 R22, P0, R22, R16, RZ ;  /* 0x0000001016167210 */ /* 0x000fe20007f1e0ff */
[----:B------:R-:W-:Y:S01]  /*0f20*/  UIMAD.WIDE.U32 UR4, UR40, -0x45d1745d, URZ ;  /* 0xba2e8ba3280478a5 */ /* 0x000fe2000f8e003f */
[----:B------:R-:W-:-:S03]  /*0f30*/  UMOV UR39, URZ ;  /* 0x0000003f00277c82 */ /* 0x000fc60008000000 */
[----:B------:R-:W-:Y:S01]  /*0f40*/  USHF.R.U32.HI UR4, URZ, 0x3, UR5 ;  /* 0x000000033f047899 */ /* 0x000fe20008011605 */
[----:B------:R-:W-:-:S03]  /*0f50*/  IMAD.X R19, R0, 0x1, R19, P0 ;  /* 0x0000000100137824 */ /* 0x000fc600000e0613 */
[----:B------:R-:W-:Y:S02]  /*0f60*/  UIMAD UR38, UR4, -0xb, UR40 ;  /* 0xfffffff5042678a4 */ /* 0x000fe4000f8e0228 */
[----:B------:R-:W-:-:S12]  /*0f70*/  @UP0 ULOP3.LUT UR39, UR4, 0x1, URZ, 0xc0, !UPT ;  /* 0x0000000104270892 */ /* 0x000fd8000f8ec03f */
.L_x_12:
[----:B------:R-:W-:Y:S01]  /*0f80*/  ISETP.GE.U32.AND P0, PT, R22, UR8, PT ;  /* 0x0000000816007c0c */ /* 0x000fe2000bf06070 */
[----:B------:R-:W-:Y:S01]  /*0f90*/  IMAD.MOV.U32 R32, RZ, RZ, -0x1 ;  /* 0xffffffffff207424 */ /* 0x000fe200078e00ff */
[----:B------:R-:W-:Y:S01]  /*0fa0*/  PRMT R9, RZ, 0x7610, R9 ;  /* 0x00007610ff097816 */ /* 0x000fe20000000009 */
[----:B------:R-:W-:Y:S01]  /*0fb0*/  IMAD.MOV.U32 R2, RZ, RZ, -0x1 ;  /* 0xffffffffff027424 */ /* 0x000fe200078e00ff */
[----:B------:R-:W-:Y:S01]  /*0fc0*/  ISETP.GE.U32.AND.EX P0, PT, R19, UR9, PT, P0 ;  /* 0x0000000913007c0c */ /* 0x000fe2000bf06100 */
[----:B------:R-:W-:-:S12]  /*0fd0*/  IMAD.MOV.U32 R33, RZ, RZ, -0x1 ;  /* 0xffffffffff217424 */ /* 0x000fd800078e00ff */
[----:B------:R-:W-:Y:S05]  /*0fe0*/  @P0 BRA `(.L_x_13) ;  /* 0x00000004002c0947 */ /* 0x000fea0003800000 */
[----:B------:R-:W0:Y:S01]  /*0ff0*/  LDC.64 R26, c[0x0][0x628] ;  /* 0x00018a00ff1a7b82 */ /* 0x000e220000000a00 */
[----:B------:R-:W-:Y:S02]  /*1000*/  IMAD.MOV.U32 R10, RZ, RZ, R22 ;  /* 0x000000ffff0a7224 */ /* 0x000fe400078e0016 */
[----:B------:R-:W-:-:S05]  /*1010*/  IMAD.MOV.U32 R11, RZ, RZ, R19 ;  /* 0x000000ffff0b7224 */ /* 0x000fca00078e0013 */
[----:B------:R-:W1:Y:S08]  /*1020*/  LDC R2, c[0x0][0x630] ;  /* 0x00018c00ff027b82 */ /* 0x000e700000000800 */
[----:B------:R-:W2:Y:S01]  /*1030*/  LDC.64 R28, c[0x0][0x620] ;  /* 0x00018800ff1c7b82 */ /* 0x000ea20000000a00 */
[----:B0-----:R-:W-:-:S04]  /*1040*/  ISETP.NE.U32.AND P0, PT, R26, RZ, PT ;  /* 0x000000ff1a00720c */ /* 0x001fc80003f05070 */
[----:B------:R-:W-:-:S13]  /*1050*/  ISETP.NE.AND.EX P0, PT, R27, RZ, PT, P0 ;  /* 0x000000ff1b00720c */ /* 0x000fda0003f05300 */
[----:B-12---:R-:W-:Y:S05]  /*1060*/  @!P0 BRA `(.L_x_14) ;  /* 0x0000000000288947 */ /* 0x006fea0003800000 */
[----:B------:R-:W0:Y:S02]  /*1070*/  LDC R9, c[0x0][0x634] ;  /* 0x00018d00ff097b82 */ /* 0x000e240000000800 */
[----:B0-----:R-:W-:-:S05]  /*1080*/  IADD3 R9, P0, R22, R9, RZ ;  /* 0x0000000916097210 */ /* 0x001fca0007f1e0ff */
[----:B------:R-:W-:-:S04]  /*1090*/  IMAD.X R25, RZ, RZ, R19, P0 ;  /* 0x000000ffff197224 */ /* 0x000fc800000e0613 */
[----:B------:R-:W-:-:S04]  /*10a0*/  IMAD.WIDE.U32 R10, R25, R26, RZ ;  /* 0x0000001a190a7225 */ /* 0x000fc800078e00ff */
[----:B------:R-:W-:-:S04]  /*10b0*/  IMAD.WIDE.U32 R12, P0, R9, R27, R10 ;  /* 0x0000001b090c7225 */ /* 0x000fc8000780000a */
[----:B------:R-:W-:-:S04]  /*10c0*/  IMAD.WIDE.U32 R10, R9, R26, RZ ;  /* 0x0000001a090a7225 */ /* 0x000fc800078e00ff */
[----:B------:R-:W-:Y:S01]  /*10d0*/  IMAD.X R15, RZ, RZ, RZ, P0 ;  /* 0x000000ffff0f7224 */ /* 0x000fe200000e06ff */
[----:B------:R-:W-:Y:S01]  /*10e0*/  IADD3 RZ, P0, R11, R12, RZ ;  /* 0x0000000c0bff7210 */ /* 0x000fe20007f1e0ff */
[----:B------:R-:W-:-:S04]  /*10f0*/  IMAD.MOV.U32 R14, RZ, RZ, R13 ;  /* 0x000000ffff0e7224 */ /* 0x000fc800078e000d */
[----:B------:R-:W-:-:S08]  /*1100*/  IMAD.WIDE.U32.X R10, R25, R27, R14, P0 ;  /* 0x0000001b190a7225 */ /* 0x000fd000000e040e */
.L_x_14:
[----:B------:R-:W0:Y:S01]  /*1110*/  LDC.64 R30, c[0x0][0x640] ;  /* 0x00019000ff1e7b82 */ /* 0x000e220000000a00 */
[-CC-:B------:R-:W-:Y:S01]  /*1120*/  SHF.R.U64 R39, R10, R2.reuse, R11.reuse ;  /* 0x000000020a277219 */ /* 0x180fe2000000120b */
[----:B------:R-:W-:Y:S01]  /*1130*/  IMAD.MOV.U32 R10, RZ, RZ, R22 ;  /* 0x000000ffff0a7224 */ /* 0x000fe200078e0016 */
[----:B------:R-:W-:Y:S01]  /*1140*/  SHF.R.U32.HI R2, RZ, R2, R11 ;  /* 0x00000002ff027219 */ /* 0x000fe2000001160b */
[----:B------:R-:W-:Y:S01]  /*1150*/  IMAD.MOV.U32 R33, RZ, RZ, 0x1 ;  /* 0x00000001ff217424 */ /* 0x000fe200078e00ff */
[----:B------:R-:W-:-:S03]  /*1160*/  IADD3 R9, P0, RZ, -R39, RZ ;  /* 0x80000027ff097210 */ /* 0x000fc60007f1e0ff */
[----:B------:R-:W1:Y:S02]  /*1170*/  LDC R12, c[0x0][0x618] ;  /* 0x00018600ff0c7b82 */ /* 0x000e640000000800 */
[----:B------:R-:W-:-:S04]  /*1180*/  IMAD.X R11, RZ, RZ, ~R2, P0 ;  /* 0x000000ffff0b7224 */ /* 0x000fc800000e0e02 */
[-C--:B------:R-:W-:Y:S02]  /*1190*/  IMAD R2, R11, R28.reuse, RZ ;  /* 0x0000001c0b027224 */ /* 0x080fe400078e02ff */
[----:B------:R-:W2:Y:S01]  /*11a0*/  LDC R13, c[0x0][0x608] ;  /* 0x00018200ff0d7b82 */ /* 0x000ea20000000800 */
[----:B------:R-:W-:Y:S02]  /*11b0*/  IMAD.MOV.U32 R11, RZ, RZ, R19 ;  /* 0x000000ffff0b7224 */ /* 0x000fe400078e0013 */
[----:B------:R-:W-:-:S05]  /*11c0*/  IMAD.WIDE.U32 R10, R9, R28, R10 ;  /* 0x0000001c090a7225 */ /* 0x000fca00078e000a */
[----:B------:R-:W3:Y:S01]  /*11d0*/  LDC R26, c[0x0][0x658] ;  /* 0x00019600ff1a7b82 */ /* 0x000ee20000000800 */
[----:B------:R-:W-:Y:S01]  /*11e0*/  IMAD R9, R9, R29, R2 ;  /* 0x0000001d09097224 */ /* 0x000fe200078e0202 */
[----:B0-----:R-:W-:-:S03]  /*11f0*/  ISETP.NE.U32.AND P0, PT, R30, RZ, PT ;  /* 0x000000ff1e00720c */ /* 0x001fc60003f05070 */
[----:B------:R-:W-:Y:S01]  /*1200*/  IMAD.IADD R9, R11, 0x1, R9 ;  /* 0x000000010b097824 */ /* 0x000fe200078e0209 */
[----:B------:R-:W-:Y:S01]  /*1210*/  ISETP.NE.AND.EX P0, PT, R31, RZ, PT, P0 ;  /* 0x000000ff1f00720c */ /* 0x000fe20003f05300 */
[----:B------:R-:W-:Y:S01]  /*1220*/  IMAD.MOV.U32 R11, RZ, RZ, -0x1 ;  /* 0xffffffffff0b7424 */ /* 0x000fe200078e00ff */
[----:B------:R-:W0:Y:S02]  /*1230*/  LDC R29, c[0x0][0x600] ;  /* 0x00018000ff1d7b82 */ /* 0x000e240000000800 */
[-CC-:B-1----:R-:W-:Y:S02]  /*1240*/  SHF.R.U64 R27, R10, R12.reuse, R9.reuse ;  /* 0x0000000c0a1b7219 */ /* 0x182fe40000001209 */
[----:B------:R-:W-:-:S04]  /*1250*/  SHF.R.U32.HI R2, RZ, R12, R9 ;  /* 0x0000000cff027219 */ /* 0x000fc80000011609 */
[----:B------:R-:W1:Y:S01]  /*1260*/  LDC R28, c[0x0][0x648] ;  /* 0x00019200ff1c7b82 */ /* 0x000e620000000800 */
[-CC-:B--2---:R-:W-:Y:S02]  /*1270*/  SHF.R.U64 R40, R27, R13.reuse, R2.reuse ;  /* 0x0000000d1b287219 */ /* 0x184fe40000001202 */
[----:B------:R-:W-:-:S05]  /*1280*/  SHF.R.U32.HI R9, RZ, R13, R2 ;  /* 0x0000000dff097219 */ /* 0x000fca0000011602 */
[----:B------:R-:W2:Y:S01]  /*1290*/  LDC R32, c[0x0][0x638] ;  /* 0x00018e00ff207b82 */ /* 0x000ea20000000800 */
[-CC-:B---3--:R-:W-:Y:S02]  /*12a0*/  SHF.R.U64 R42, R40, R26.reuse, R9.reuse ;  /* 0x0000001a282a7219 */ /* 0x188fe40000001209 */
[-C--:B------:R-:W-:Y:S02]  /*12b0*/  SHF.L.U32 R2, R11, R26.reuse, RZ ;  /* 0x0000001a0b027219 */ /* 0x080fe400000006ff */
[----:B------:R-:W-:Y:S01]  /*12c0*/  SHF.R.U32.HI R11, RZ, R26, R9 ;  /* 0x0000001aff0b7219 */ /* 0x000fe20000011609 */
[----:B------:R-:W-:Y:S01]  /*12d0*/  IMAD.MOV.U32 R10, RZ, RZ, R42 ;  /* 0x000000ffff0a7224 */ /* 0x000fe200078e002a */
[----:B------:R-:W-:Y:S01]  /*12e0*/  LOP3.LUT R9, RZ, R2, RZ, 0x33, !PT ;  /* 0x00000002ff097212 */ /* 0x000fe200078e33ff */
[----:B------:R-:W3:Y:S01]  /*12f0*/  LDC R38, c[0x0][0x610] ;  /* 0x00018400ff267b82 */ /* 0x000ee20000000800 */
[----:B------:R-:W-:Y:S05]  /*1300*/  @!P0 BRA `(.L_x_15) ;  /* 0x0000000000288947 */ /* 0x000fea0003800000 */
[----:B------:R-:W4:Y:S02]  /*1310*/  LDC R15, c[0x0][0x64c] ;  /* 0x00019300ff0f7b82 */ /* 0x000f240000000800 */
[----:B----4-:R-:W-:-:S05]  /*1320*/  IADD3 R15, P0, R42, R15, RZ ;  /* 0x0000000f2a0f7210 */ /* 0x010fca0007f1e0ff */
        /* <DEDUP_REMOVED lines=8> */
.L_x_15:
[----:B-1----:R-:W-:Y:S01]  /*13b0*/  SHF.R.U64 R7, R10, R28, R11 ;  /* 0x0000001c0a077219 */ /* 0x002fe2000000120b */
[----:B0-----:R-:W-:Y:S01]  /*13c0*/  VIADD R10, R29, 0xffffffff ;  /* 0xffffffff1d0a7836 */ /* 0x001fe20000000000 */
[----:B------:R-:W-:Y:S01]  /*13d0*/  SHF.L.U32 R2, R33, R26, RZ ;  /* 0x0000001a21027219 */ /* 0x000fe200000006ff */
[----:B------:R-:W-:Y:S01]  /*13e0*/  @P1 IMAD R20, R21, R24, R6 ;  /* 0x0000001815141224 */ /* 0x000fe200078e0206 */
[----:B------:R-:W-:Y:S01]  /*13f0*/  LOP3.LUT R9, R40, R9, RZ, 0xc0, !PT ;  /* 0x0000000928097212 */ /* 0x000fe200078ec0ff */
[----:B------:R-:W-:Y:S02]  /*1400*/  IMAD.MOV R11, RZ, RZ, -R7 ;  /* 0x000000ffff0b7224 */ /* 0x000fe400078e0a07 */
[----:B------:R-:W-:Y:S02]  /*1410*/  IMAD.MOV.U32 R33, RZ, RZ, R39 ;  /* 0x000000ffff217224 */ /* 0x000fe400078e0027 */
[----:B------:R-:W-:Y:S01]  /*1420*/  IMAD R9, R2, R7, R9 ;  /* 0x0000000702097224 */ /* 0x000fe200078e0209 */
[----:B------:R-:W-:Y:S01]  /*1430*/  LOP3.LUT R7, R27, R10, RZ, 0xc0, !PT ;  /* 0x0000000a1b077212 */ /* 0x000fe200078ec0ff */
[----:B--2---:R-:W-:-:S02]  /*1440*/  IMAD R2, R11, R32, R42 ;  /* 0x000000200b027224 */ /* 0x004fc400078e022a */
[----:B---3--:R-:W-:Y:S02]  /*1450*/  IMAD R32, R9, R38, R20 ;  /* 0x0000002609207224 */ /* 0x008fe400078e0214 */
[----:B------:R-:W-:Y:S02]  /*1460*/  IMAD R7, R2, R29, R7 ;  /* 0x0000001d02077224 */ /* 0x000fe400078e0207 */
[----:B------:R-:W-:-:S03]  /*1470*/  IMAD.MOV.U32 R9, RZ, RZ, 0x1 ;  /* 0x00000001ff097424 */ /* 0x000fc600078e00ff */
[----:B------:R-:W-:Y:S02]  /*1480*/  SEL R2, R7, R32, !P1 ;  /* 0x0000002007027207 */ /* 0x000fe40004800000 */
[----:B------:R-:W-:-:S07]  /*1490*/  SEL R32, R32, R7, !P1 ;  /* 0x0000000720207207 */ /* 0x000fce0004800000 */
.L_x_13:
[----:B------:R-:W-:Y:S05]  /*14a0*/  @!P2 BRA `(.L_x_16) ;  /* 0x00000000000ca947 */ /* 0x000fea0003800000 */
[----:B------:R-:W-:Y:S01]  /*14b0*/  UCGABAR_WAIT ;  /* 0x0000000000007dc7 */ /* 0x000fe20008000000 */
[----:B------:R-:W-:Y:S01]  /*14c0*/  CCTL.IVALL ;  /* 0x00000000ff00798f */ /* 0x000fe20002000000 */
[----:B------:R-:W-:Y:S05]  /*14d0*/  BRA `(.L_x_17) ;  /* 0x0000000000047947 */ /* 0x000fea0003800000 */
.L_x_16:
[----:B------:R-:W-:Y:S06]  /*14e0*/  BAR.SYNC.DEFER_BLOCKING 0x0 ;  /* 0x0000000000007b1d */ /* 0x000fec0000010000 */
.L_x_17:
[----:B------:R-:W-:Y:S05]  /*14f0*/  @!P4 BRA `(.L_x_18) ;  /* 0x000000240040c947 */ /* 0x000fea0003800000 */
[----:B------:R-:W-:-:S13]  /*1500*/  ISETP.GT.U32.AND P0, PT, R41, 0x1, PT ;  /* 0x000000012900780c */ /* 0x000fda0003f04070 */
[----:B------:R-:W-:Y:S05]  /*1510*/  @P0 EXIT ;  /* 0x000000000000094d */ /* 0x000fea0003800000 */
.L_x_19:
[----:B------:R-:W-:-:S08]  /*1520*/  NOP ;  /* 0x0000000000007918 */ /* 0x000fd00000000000 */
[----:B------:R-:W0:Y:S02]  /*1530*/  USETMAXREG.TRY_ALLOC.CTAPOOL UP0, 0xe8 ;  /* 0x000000e8000079c8 */ /* 0x000e240008000600 */
[----:B0-----:R-:W-:-:S13]  /*1540*/  PLOP3.LUT P0, PT, PT, PT, UP0, 0x80, 0x0 ;  /* 0x000000000000781c */ /* 0x001fda0003f0f008 */
[----:B------:R-:W-:Y:S05]  /*1550*/  @!P0 BRA `(.L_x_19) ;  /* 0xfffffffc00f08947 */ /* 0x000fea000383ffff */
[----:B------:R-:W-:-:S13]  /*1560*/  LOP3.LUT P0, RZ, R9, 0xff, RZ, 0xc0, !PT ;  /* 0x000000ff09ff7812 */ /* 0x000fda000780c0ff */
[----:B------:R-:W-:Y:S05]  /*1570*/  @!P0 EXIT ;  /* 0x000000000000894d */ /* 0x000fea0003800000 */
[----:B------:R-:W0:Y:S01]  /*1580*/  S2UR UR4, SR_CgaCtaId ;  /* 0x00000000000479c3 */ /* 0x000e220000008800 */
[CC--:B------:R-:W-:Y:S01]  /*1590*/  LEA.HI R4, R8.reuse, R3.reuse, RZ, 0x2 ;  /* 0x0000000308047211 */ /* 0x0c0fe200078f10ff */
[----:B------:R-:W-:Y:S01]  /*15a0*/  UMOV UR41, 0x400 ;  /* 0x0000040000297882 */ /* 0x000fe20000000000 */
[----:B------:R-:W-:Y:S01]  /*15b0*/  LEA.HI R8, R8, R3, RZ, 0x5 ;  /* 0x0000000308087211 */ /* 0x000fe200078f28ff */
[----:B------:R-:W-:Y:S01]  /*15c0*/  UISETP.LT.AND UP0, UPT, UR40, 0x1, UPT ;  /* 0x000000012800788c */ /* 0x000fe2000bf01270 */
[--C-:B------:R-:W-:Y:S01]  /*15d0*/  SHF.R.S32.HI R38, RZ, 0x2, R4.reuse ;  /* 0x00000002ff267819 */ /* 0x100fe20000011404 */
[----:B------:R-:W-:Y:S01]  /*15e0*/  UIADD3 UR5, UR43, -0x1, URZ ;  /* 0xffffffff2b057890 */ /* 0x000fe2000fffe03f */
[----:B------:R-:W-:Y:S01]  /*15f0*/  SHF.R.S32.HI R5, RZ, 0x1f, R4 ;  /* 0x0000001fff057819 */ /* 0x000fe20000011404 */
[----:B------:R-:W1:Y:S01]  /*1600*/  LDC R44, c[0x0][0x658] ;  /* 0x00019600ff2c7b82 */ /* 0x000e620000000800 */
[----:B------:R-:W-:Y:S01]  /*1610*/  LOP3.LUT R4, R4, 0xfffffffc, RZ, 0xc0, !PT ;  /* 0xfffffffc04047812 */ /* 0x000fe200078ec0ff */
[----:B------:R-:W-:Y:S01]  /*1620*/  USEL UR42, UR40, 0x1, UP0 ;  /* 0x00000001282a7887 */ /* 0x000fe20008000000 */
[----:B------:R-:W-:Y:S01]  /*1630*/  LEA.HI R5, R5, R38, RZ, 0x3 ;  /* 0x0000002605057211 */ /* 0x000fe200078f18ff */
[----:B------:R-:W-:Y:S01]  /*1640*/  UISETP.NE.AND UP0, UPT, UR5, URZ, UPT ;  /* 0x0000003f0500728c */ /* 0x000fe2000bf05270 */
[----:B------:R-:W-:Y:S01]  /*1650*/  SHF.L.U64.HI R46, R16, 0x1, R0 ;  /* 0x00000001102e7819 */ /* 0x000fe20000010200 */
[----:B------:R-:W-:Y:S01]  /*1660*/  IMAD.IADD R4, R3, 0x1, -R4 ;  /* 0x0000000103047824 */ /* 0x000fe200078e0a04 */
[----:B------:R-:W-:Y:S01]  /*1670*/  LOP3.LUT R5, R5, 0xfffffff8, RZ, 0xc0, !PT ;  /* 0xfffffff805057812 */ /* 0x000fe200078ec0ff */
[----:B------:R-:W2:Y:S01]  /*1680*/  LDC.64 R42, c[0x0][0x5c8] ;  /* 0x00017200ff2a7b82 */ /* 0x000ea20000000a00 */
[----:B------:R-:W-:Y:S01]  /*1690*/  IMAD.MOV.U32 R3, RZ, RZ, -0x1 ;  /* 0xffffffffff037424 */ /* 0x000fe200078e00ff */
[----:B------:R-:W-:Y:S01]  /*16a0*/  USEL UR7, URZ, 0x1, UP0 ;  /* 0x000000013f077887 */ /* 0x000fe20008000000 */
[----:B------:R-:W-:Y:S01]  /*16b0*/  IMAD.SHL.U32 R40, R4, 0x2, RZ ;  /* 0x0000000204287824 */ /* 0x000fe200078e00ff */
[----:B------:R-:W-:Y:S01]  /*16c0*/  ULDC UR8, c[0x0][0x284] ;  /* 0x0000a10000087ab9 */ /* 0x000fe20000000800 */
[----:B------:R-:W-:Y:S01]  /*16d0*/  IMAD.IADD R38, R38, 0x1, -R5 ;  /* 0x0000000126267824 */ /* 0x000fe200078e0a05 */
[----:B------:R-:W-:Y:S01]  /*16e0*/  SHF.R.S32.HI R5, RZ, 0x5, R8 ;  /* 0x00000005ff057819 */ /* 0x000fe20000011408 */
[----:B------:R-:W-:Y:S01]  /*16f0*/  USHF.L.U32 UR47, UR40, 0x1, URZ ;  /* 0x00000001282f7899 */ /* 0x000fe2000800063f */
[----:B------:R-:W3:Y:S01]  /*1700*/  LDC R45, c[0x0][0x288] ;  /* 0x0000a200ff2d7b82 */ /* 0x000ee20000000800 */
[----:B0-----:R-:W-:Y:S01]  /*1710*/  ULEA UR41, UR4, UR41, 0x18 ;  /* 0x0000002904297291 */ /* 0x001fe2000f8ec03f */
[--C-:B------:R-:W-:Y:S01]  /*1720*/  SHF.R.S32.HI R39, RZ, 0x1f, R38.reuse ;  /* 0x0000001fff277819 */ /* 0x100fe20000011426 */
[----:B------:R-:W-:Y:S01]  /*1730*/  USHF.L.U32 UR4, UR5, 0x3, URZ ;  /* 0x0000000305047899 */ /* 0x000fe2000800063f */
[C-C-:B------:R-:W-:Y:S01]  /*1740*/  IMAD R48, R5.reuse, -0x10, -R38.reuse ;  /* 0xfffffff005307824 */ /* 0x140fe200078e0a26 */
[----:B------:R-:W-:Y:S01]  /*1750*/  UIADD3 UR5, UR41, 0x2c180, URZ ;  /* 0x0002c18029057890 */ /* 0x000fe2000fffe03f */
[----:B------:R-:W-:Y:S01]  /*1760*/  LOP3.LUT R49, R18, 0x1, RZ, 0xfc, !PT ;  /* 0x0000000112317812 */ /* 0x000fe200078efcff */
[----:B------:R-:W-:Y:S01]  /*1770*/  UIADD3 UR6, UR41, 0x180, URZ ;  /* 0x0000018029067890 */ /* 0x000fe2000fffe03f */
[----:B------:R-:W-:Y:S01]  /*1780*/  IMAD.WIDE R38, R5, 0x10, R38 ;  /* 0x0000001005267825 */ /* 0x000fe200078e0226 */
[----:B------:R-:W-:Y:S01]  /*1790*/  USHF.R.U32.HI UR5, URZ, 0x4, UR5 ;  /* 0x000000043f057899 */ /* 0x000fe20008011605 */
[-C--:B-1----:R-:W-:Y:S01]  /*17a0*/  SHF.L.U32 R3, R3, R44.reuse, RZ ;  /* 0x0000002c03037219 */ /* 0x082fe200000006ff */
[----:B------:R-:W-:Y:S01]  /*17b0*/  USHF.R.U32.HI UR6, URZ, 0x4, UR6 ;  /* 0x000000043f067899 */ /* 0x000fe20008011606 */
[----:B------:R-:W-:Y:S01]  /*17c0*/  IMAD.MOV.U32 R5, RZ, RZ, 0x1 ;  /* 0x00000001ff057424 */ /* 0x000fe200078e00ff */
[----:B------:R-:W-:Y:S01]  /*17d0*/  UIADD3 UR48, UR41, 0xc0, URZ ;  /* 0x000000c029307890 */ /* 0x000fe2000fffe03f */
[----:B------:R-:W-:Y:S01]  /*17e0*/  LOP3.LUT R47, RZ, R3, RZ, 0x33, !PT ;  /* 0x00000003ff2f7212 */ /* 0x000fe200078e33ff */
[----:B------:R-:W-:Y:S01]  /*17f0*/  ULOP3.LUT UR4, UR4, 0x8, URZ, 0xc0, !UPT ;  /* 0x0000000804047892 */ /* 0x000fe2000f8ec03f */
[C---:B--2---:R-:W-:Y:S01]  /*1800*/  SHF.L.U64.HI R43, R42.reuse, 0x3, R43 ;  /* 0x000000032a2b7819 */ /* 0x044fe2000001022b */
[----:B------:R-:W-:Y:S01]  /*1810*/  ULOP3.LUT UR5, UR5, 0x3fff, URZ, 0xc0, !UPT ;  /* 0x00003fff05057892 */ /* 0x000fe2000f8ec03f */
[----:B------:R-:W-:Y:S01]  /*1820*/  SHF.L.U32 R44, R5, R44, RZ ;  /* 0x0000002c052c7219 */ /* 0x000fe200000006ff */
[----:B------:R-:W-:Y:S01]  /*1830*/  ULOP3.LUT UR6, UR6, 0x3fff, URZ, 0xc0, !UPT ;  /* 0x00003fff06067892 */ /* 0x000fe2000f8ec03f */
[----:B------:R-:W-:Y:S01]  /*1840*/  IMAD.SHL.U32 R42, R42, 0x8, RZ ;  /* 0x000000082a2a7824 */ /* 0x000fe200078e00ff */
[----:B------:R-:W-:Y:S01]  /*1850*/  SHF.R.S32.HI R41, RZ, 0x1f, R40 ;  /* 0x0000001fff297819 */ /* 0x000fe20000011428 */
[----:B------:R-:W-:Y:S01]  /*1860*/  IMAD.U32 R50, RZ, RZ, UR7 ;  /* 0x00000007ff327e24 */ /* 0x000fe2000f8e00ff */
[----:B------:R-:W-:Y:S01]  /*1870*/  UIADD3 UR42, -UR42, UR40, URZ ;  /* 0x000000282a2a7290 */ /* 0x000fe2000fffe13f */
[----:B---3--:R-:W-:Y:S01]  /*1880*/  IMAD R45, R4, -0x2, R45 ;  /* 0xfffffffe042d7824 */ /* 0x008fe200078e022d */
[----:B------:R-:W-:Y:S01]  /*1890*/  ULEA UR43, UR43, UR48, 0x3 ;  /* 0x000000302b2b7291 */ /* 0x000fe2000f8e183f */
[----:B------:R-:W-:Y:S01]  /*18a0*/  VIADD R48, R48, UR8 ;  /* 0x0000000830307c36 */ /* 0x000fe20008000000 */
[----:B------:R-:W-:-:S02]  /*18b0*/  ULOP3.LUT UR49, UR4, 0x8, URZ, 0x3c, !UPT ;  /* 0x0000000804317892 */ /* 0x000fc4000f8e3c3f */
[----:B------:R-:W-:Y:S02]  /*18c0*/  ULOP3.LUT UR44, UR4, 0x18, URZ, 0x3c, !UPT ;  /* 0x00000018042c7892 */ /* 0x000fe4000f8e3c3f */
[----:B------:R-:W-:Y:S02]  /*18d0*/  ULOP3.LUT UR45, UR5, 0x10000, URZ, 0xfc, !UPT ;  /* 0x00010000052d7892 */ /* 0x000fe4000f8efc3f */
[----:B------:R-:W-:-:S12]  /*18e0*/  ULOP3.LUT UR46, UR6, 0x10000, URZ, 0xfc, !UPT ;  /* 0x00010000062e7892 */ /* 0x000fd8000f8efc3f */
.L_x_55:
[----:B------:R-:W-:-:S04]  /*18f0*/  SHF.L.U32 R0, R50, 0x1f, RZ ;  /* 0x0000001f32007819 */ /* 0x000fc800000006ff */
[----:B------:R-:W0:Y:S02]  /*1900*/  SYNCS.PHASECHK.TRANS64.TRYWAIT P0, [UR43+-0x8], R0 ;  /* 0xfffff800ff0075a7 */ /* 0x000e24000800016b */
[----:B012345:R-:W-:Y:S05]  /*1910*/  @!P0 BRA `(.L_x_20) ;  /* 0x0000003400708947 */ /* 0x03ffea0003800000 */
.L_x_84:
[----:B------:R-:W-:Y:S02]  /*1920*/  ULDC UR4, c[0x0][0x28c] ;  /* 0x0000a30000047ab9 */ /* 0x000fe40000000800 */
[----:B------:R-:W-:-:S13]  /*1930*/  ISETP.LT.AND P0, PT, RZ, UR4, PT ;  /* 0x00000004ff007c0c */ /* 0x000fda000bf01270 */
[----:B------:R-:W-:Y:S05]  /*1940*/  @P0 BRA `(.L_x_21) ;  /* 0x0000000000400947 */ /* 0x000fea0003800000 */
[----:B0-----:R-:W-:Y:S01]  /*1950*/  MOV R0, 0x0 ;  /* 0x0000000000007802 */ /* 0x001fe20000000f00 */
[----:B------:R-:W-:Y:S01]  /*1960*/  ULDC.64 UR4, c[0x4][0x68] ;  /* 0x01001a0000047ab9 */ /* 0x000fe20000000a00 */
[----:B------:R-:W-:Y:S01]  /*1970*/  ULDC.64 UR6, c[0x4][0x8] ;  /* 0x0100020000067ab9 */ /* 0x000fe20000000a00 */
[----:B------:R-:W-:Y:S01]  /*1980*/  IMAD.U32 R4, RZ, RZ, UR4 ;  /* 0x00000004ff047e24 */ /* 0x000fe2000f8e00ff */
[----:B------:R0:W1:Y:S01]  /*1990*/  LDC.64 R14, c[0x4][R0] ;  /* 0x01000000000e7b82 */ /* 0x0000620000000a00 */
[----:B------:R-:W-:Y:S01]  /*19a0*/  IMAD.U32 R5, RZ, RZ, UR5 ;  /* 0x00000005ff057e24 */ /* 0x000fe2000f8e00ff */
[----:B------:R-:W-:Y:S01]  /*19b0*/  ULDC.64 UR4, c[0x4][0x70] ;  /* 0x01001c0000047ab9 */ /* 0x000fe20000000a00 */
[----:B------:R-:W-:Y:S02]  /*19c0*/  IMAD.U32 R10, RZ, RZ, UR6 ;  /* 0x00000006ff0a7e24 */ /* 0x000fe4000f8e00ff */
[----:B------:R-:W-:Y:S02]  /*19d0*/  IMAD.U32 R6, RZ, RZ, UR4 ;  /* 0x00000004ff067e24 */ /* 0x000fe4000f8e00ff */
[----:B------:R-:W-:-:S02]  /*19e0*/  IMAD.U32 R7, RZ, RZ, UR5 ;  /* 0x00000005ff077e24 */ /* 0x000fc4000f8e00ff */
[----:B------:R-:W-:Y:S02]  /*19f0*/  IMAD.U32 R11, RZ, RZ, UR7 ;  /* 0x00000007ff0b7e24 */ /* 0x000fe4000f8e00ff */
[----:B------:R-:W-:Y:S02]  /*1a00*/  IMAD.MOV.U32 R8, RZ, RZ, 0x1e1 ;  /* 0x000001e1ff087424 */ /* 0x000fe400078e00ff */
[----:B------:R-:W-:Y:S02]  /*1a10*/  IMAD.MOV.U32 R12, RZ, RZ, 0x1 ;  /* 0x00000001ff0c7424 */ /* 0x000fe400078e00ff */
[----:B0-----:R-:W-:-:S07]  /*1a20*/  IMAD.MOV.U32 R13, RZ, RZ, RZ ;  /* 0x000000ffff0d7224 */ /* 0x001fce00078e00ff */
[----:B------:R-:W-:-:S07]  /*1a30*/  LEPC R20, `(.L_x_21) ;  /* 0x000000001014794e */ /* 0x000fce0000000000 */
[----:B-1---5:R-:W-:Y:S05]  /*1a40*/  CALL.ABS.NOINC R14 ;  /* 0x000000000e007343 */ /* 0x022fea0003c00000 */
.L_x_21:
[----:B------:R-:W-:-:S13]  /*1a50*/  ISETP.NE.AND P0, PT, R49, 0x3, PT ;  /* 0x000000033100780c */ /* 0x000fda0003f05270 */
[----:B------:R-:W-:Y:S05]  /*1a60*/  @!P0 BRA `(.L_x_22) ;  /* 0x0000000000048947 */ /* 0x000fea0003800000 */
[----:B------:R-:W-:Y:S01]  /*1a70*/  BPT.TRAP 0x1 ;  /* 0x000000040000795c */ /* 0x000fe20000300000 */
.L_x_22:
[----:B0-----:R-:W-:Y:S02]  /*1a80*/  IMAD.U32 R3, RZ, RZ, UR38 ;  /* 0x00000026ff037e24 */ /* 0x001fe4000f8e00ff */
[----:B------:R-:W-:-:S03]  /*1a90*/  IMAD.U32 R0, RZ, RZ, UR39 ;  /* 0x00000027ff007e24 */ /* 0x000fc6000f8e00ff */
[----:B------:R-:W-:Y:S02]  /*1aa0*/  LEA R3, R3, UR41, 0x3 ;  /* 0x0000002903037c11 */ /* 0x000fe4000f8e18ff */
[----:B------:R-:W-:-:S04]  /*1ab0*/  SHF.L.U32 R0, R0, 0x1f, RZ ;  /* 0x0000001f00007819 */ /* 0x000fc800000006ff */
[----:B------:R0:W1:Y:S01]  /*1ac0*/  SYNCS.PHASECHK.TRANS64.TRYWAIT P1, [R3+URZ], R0 ;  /* 0x00000000030075a7 */ /* 0x000062000802017f */
[----:B------:R-:W-:Y:S05]  /*1ad0*/  @!P0 BRA `(.L_x_23) ;  /* 0x0000000000048947 */ /* 0x000fea0003800000 */
[----:B------:R-:W-:Y:S01]  /*1ae0*/  BPT.TRAP 0x1 ;  /* 0x000000040000795c */ /* 0x000fe20000300000 */
.L_x_23:
[----:B-1----:R-:W-:Y:S05]  /*1af0*/  @P1 BRA `(.L_x_24) ;  /* 0x0000000000081947 */ /* 0x002fea0003800000 */
[----:B------:R-:W1:Y:S02]  /*1b00*/  SYNCS.PHASECHK.TRANS64.TRYWAIT P1, [R3+URZ], R0 ;  /* 0x00000000030075a7 */ /* 0x000e64000802017f */
[----:B-1----:R-:W-:Y:S05]  /*1b10*/  @!P1 BRA `(.L_x_25) ;  /* 0x0000003400089947 */ /* 0x002fea0003800000 */
.L_x_24:
[----:B------:R-:W-:Y:S05]  /*1b20*/  WARPSYNC.ALL ;  /* 0x0000000000007948 */ /* 0x000fea0003800000 */
[----:B------:R-:W-:Y:S01]  /*1b30*/  ULEA UR8, UR38, UR46, 0xa ;  /* 0x0000002e26087291 */ /* 0x000fe2000f8e503f */
[----:B------:R-:W-:Y:S01]  /*1b40*/  WARPGROUP.ARRIVE ;  /* 0x00000000000079c5 */ /* 0x000fe20000000000 */
[----:B------:R-:W-:Y:S01]  /*1b50*/  ULEA UR9, UR38, UR45, 0x8 ;  /* 0x0000002d26097291 */ /* 0x000fe2000f8e403f */
[----:B01----:R-:W-:Y:S01]  /*1b60*/  IMAD.U32 R0, RZ, RZ, UR42 ;  /* 0x0000002aff007e24 */ /* 0x003fe2000f8e00ff */
[----:B------:R-:W-:Y:S01]  /*1b70*/  UMOV UR5, 0x40000040 ;  /* 0x4000004000057882 */ /* 0x000fe20000000000 */
[----:B------:R-:W-:-:S02]  /*1b80*/  UMOV UR7, 0x40000040 ;  /* 0x4000004000077882 */ /* 0x000fc40000000000 */
[----:B------:R-:W-:Y:S01]  /*1b90*/  UMOV UR4, UR8 ;  /* 0x0000000800047c82 */ /* 0x000fe20008000000 */
[----:B------:R-:W-:Y:S01]  /*1ba0*/  ISETP.GE.AND P1, PT, R0, 0x1, PT ;  /* 0x000000010000780c */ /* 0x000fe20003f26270 */
[----:B------:R-:W-:Y:S02]  /*1bb0*/  UMOV UR6, UR9 ;  /* 0x0000000900067c82 */ /* 0x000fe40008000000 */
[----:B------:R-:W-:Y:S01]  /*1bc0*/  HGMMA.64x16x16.F32 R24, gdesc[UR4], RZ, !UPT, gsb0 ;  /* 0x00200000041879f0 */ /* 0x000fe2000c0008ff */
[----:B------:R-:W-:Y:S02]  /*1bd0*/  UIADD3 UR4, UR8, 0x2, URZ ;  /* 0x0000000208047890 */ /* 0x000fe4000fffe03f */
[----:B------:R-:W-:Y:S01]  /*1be0*/  UIADD3 UR6, UR9, 0x2, URZ ;  /* 0x0000000209067890 */ /* 0x000fe2000fffe03f */
[----:B------:R-:W-:Y:S01]  /*1bf0*/  UMOV UR5, 0x40000040 ;  /* 0x4000004000057882 */ /* 0x000fe20000000000 */
[----:B------:R-:W-:Y:S01]  /*1c00*/  UMOV UR7, 0x40000040 ;  /* 0x4000004000077882 */ /* 0x000fe20000000000 */
[----:B------:R-:W-:-:S02]  /*1c10*/  WARPGROUP.DEPBAR.LE gsb0, 0x0 ;  /* 0x00008000000079c5 */ /* 0x000fc40000010000 */
[----:B------:R-:W-:-:S06]  /*1c20*/  WARPGROUP.ARRIVE ;  /* 0x00000000000079c5 */ /* 0x000fcc0000000000 */
[----:B------:R-:W-:Y:S01]  /*1c30*/  HGMMA.64x16x16.F32 R24, gdesc[UR4], R24, gsb0 ;  /* 0x00200000041879f0 */ /* 0x000fe20008000818 */
[----:B------:R-:W-:Y:S02]  /*1c40*/  UIADD3 UR4, UR8, 0x4, URZ ;  /* 0x0000000408047890 */ /* 0x000fe4000fffe03f */
[----:B------:R-:W-:Y:S01]  /*1c50*/  UIADD3 UR6, UR9, 0x4, URZ ;  /* 0x0000000409067890 */ /* 0x000fe2000fffe03f */
[----:B------:R-:W-:Y:S01]  /*1c60*/  UMOV UR5, 0x40000040 ;  /* 0x4000004000057882 */ /* 0x000fe20000000000 */
[----:B------:R-:W-:Y:S01]  /*1c70*/  UMOV UR7, 0x40000040 ;  /* 0x4000004000077882 */ /* 0x000fe20000000000 */
[----:B------:R-:W-:Y:S02]  /*1c80*/  WARPGROUP.DEPBAR.LE gsb0, 0x0 ;  /* 0x00008000000079c5 */ /* 0x000fe40000010000 */
        /* <DEDUP_REMOVED lines=36> */
[----:B------:R-:W-:Y:S03]  /*1ed0*/  HGMMA.64x16x16.F32 R24, gdesc[UR4], R24, gsb0 ;  /* 0x00200000041879f0 */ /* 0x000fe60008000818 */
[----:B------:R-:W-:Y:S02]  /*1ee0*/  WARPGROUP.DEPBAR.LE gsb0, 0x0 ;  /* 0x00008000000079c5 */ /* 0x000fe40000010000 */
[----:B------:R-:W-:Y:S05]  /*1ef0*/  @!P1 BRA `(.L_x_26) ;  /* 0x0000000400849947 */ /* 0x000fea0003800000 */
[----:B------:R-:W-:Y:S01]  /*1f00*/  UIADD3 UR8, UR38, 0x1, URZ ;  /* 0x0000000126087890 */ /* 0x000fe2000fffe03f */
[----:B------:R-:W-:Y:S02]  /*1f10*/  IMAD.U32 R0, RZ, RZ, UR42 ;  /* 0x0000002aff007e24 */ /* 0x000fe4000f8e00ff */
[----:B------:R-:W-:Y:S01]  /*1f20*/  IMAD.U32 R3, RZ, RZ, UR38 ;  /* 0x00000026ff037e24 */ /* 0x000fe2000f8e00ff */
[----:B------:R-:W-:-:S04]  /*1f30*/  UISETP.NE.AND UP0, UPT, UR8, 0xb, UPT ;  /* 0x0000000b0800788c */ /* 0x000fc8000bf05270 */
[----:B------:R-:W-:Y:S02]  /*1f40*/  USEL UR4, URZ, 0x1, UP0 ;  /* 0x000000013f047887 */ /* 0x000fe40008000000 */
[----:B------:R-:W-:Y:S02]  /*1f50*/  USEL UR8, UR8, URZ, UP0 ;  /* 0x0000003f08087287 */ /* 0x000fe40008000000 */
[----:B------:R-:W-:-:S06]  /*1f60*/  ULOP3.LUT UR4, UR39, UR4, URZ, 0x3c, !UPT ;  /* 0x0000000427047292 */ /* 0x000fcc000f8e3c3f */
[----:B------:R-:W-:-:S07]  /*1f70*/  IMAD.U32 R6, RZ, RZ, UR4 ;  /* 0x00000004ff067e24 */ /* 0x000fce000f8e00ff */
.L_x_33:
[----:B------:R-:W-:Y:S05]  /*1f80*/  @!P0 BRA `(.L_x_27) ;  /* 0x0000000000048947 */ /* 0x000fea0003800000 */
[----:B------:R-:W-:Y:S01]  /*1f90*/  BPT.TRAP 0x1 ;  /* 0x000000040000795c */ /* 0x000fe20000300000 */
.L_x_27:
[----:B------:R-:W-:Y:S01]  /*1fa0*/  ULEA UR4, UR8, UR41, 0x3 ;  /* 0x0000002908047291 */ /* 0x000fe2000f8e183f */
[----:B------:R-:W-:-:S08]  /*1fb0*/  SHF.L.U32 R4, R6, 0x1f, RZ ;  /* 0x0000001f06047819 */ /* 0x000fd000000006ff */
[----:B------:R0:W1:Y:S01]  /*1fc0*/  SYNCS.PHASECHK.TRANS64.TRYWAIT P1, [UR4], R4 ;  /* 0x00000004ff0075a7 */ /* 0x0000620008020144 */
[----:B------:R-:W-:Y:S05]  /*1fd0*/  @!P0 BRA `(.L_x_28) ;  /* 0x0000000000048947 */ /* 0x000fea0003800000 */
[----:B------:R-:W-:Y:S01]  /*1fe0*/  BPT.TRAP 0x1 ;  /* 0x000000040000795c */ /* 0x000fe20000300000 */
.L_x_28:
[----:B-1----:R-:W-:Y:S05]  /*1ff0*/  @P1 BRA `(.L_x_29) ;  /* 0x0000000000081947 */ /* 0x002fea0003800000 */
[----:B------:R-:W1:Y:S02]  /*2000*/  SYNCS.PHASECHK.TRANS64.TRYWAIT P1, [UR4], R4 ;  /* 0x00000004ff0075a7 */ /* 0x000e640008020144 */
[----:B-1----:R-:W-:Y:S05]  /*2010*/  @!P1 BRA `(.L_x_30) ;  /* 0x0000002c00dc9947 */ /* 0x002fea0003800000 */
.L_x_29:
[----:B------:R-:W-:Y:S01]  /*2020*/  ULEA UR9, UR8, UR46, 0xa ;  /* 0x0000002e08097291 */ /* 0x000fe2000f8e503f */
[----:B------:R-:W-:Y:S01]  /*2030*/  WARPGROUP.ARRIVE ;  /* 0x00000000000079c5 */ /* 0x000fe20000000000 */
[----:B------:R-:W-:Y:S01]  /*2040*/  ULEA UR10, UR8, UR45, 0x8 ;  /* 0x0000002d080a7291 */ /* 0x000fe2000f8e403f */
[----:B------:R-:W-:Y:S01]  /*2050*/  UMOV UR5, 0x40000040 ;  /* 0x4000004000057882 */ /* 0x000fe20000000000 */
[----:B------:R-:W-:-:S03]  /*2060*/  UMOV UR7, 0x40000040 ;  /* 0x4000004000077882 */ /* 0x000fc60000000000 */
[----:B------:R-:W-:Y:S02]  /*2070*/  UMOV UR4, UR9 ;  /* 0x0000000900047c82 */ /* 0x000fe40008000000 */
[----:B------:R-:W-:Y:S02]  /*2080*/  UMOV UR6, UR10 ;  /* 0x0000000a00067c82 */ /* 0x000fe40008000000 */
[----:B------:R-:W-:Y:S01]  /*2090*/  HGMMA.64x16x16.F32 R24, gdesc[UR4], R24, gsb0 ;  /* 0x00200000041879f0 */ /* 0x000fe20008000818 */
        /* <DEDUP_REMOVED lines=51> */
[----:B------:R-:W-:Y:S01]  /*23d0*/  BPT.TRAP 0x1 ;  /* 0x000000040000795c */ /* 0x000fe20000300000 */
.L_x_31:
[----:B------:R-:W-:-:S13]  /*23e0*/  ISETP.NE.AND P1, PT, R34, RZ, PT ;  /* 0x000000ff2200720c */ /* 0x000fda0003f25270 */
[----:B01----:R-:W-:-:S05]  /*23f0*/  @P1 LEA R4, R3, UR41, 0x3 ;  /* 0x0000002903041c11 */ /* 0x003fca000f8e18ff */
[----:B------:R-:W-:-:S05]  /*2400*/  @P1 VIADD R4, R4, 0x58 ;  /* 0x0000005804041836 */ /* 0x000fca0000000000 */
[----:B------:R-:W-:-:S04]  /*2410*/  @P1 PRMT R4, R35, 0x654, R4 ;  /* 0x0000065423041816 */ /* 0x000fc80000000004 */
[----:B------:R0:W-:Y:S01]  /*2420*/  @P1 SYNCS.ARRIVE.TRANS64.RED.A1T0 RZ, [R4+URZ], RZ ;  /* 0x000000ff04ff19a7 */ /* 0x0001e2000810043f */
[----:B------:R-:W-:-:S13]  /*2430*/  ISETP.GT.U32.AND P1, PT, R18, 0x1, PT ;  /* 0x000000011200780c */ /* 0x000fda0003f24070 */
[----:B0-----:R-:W-:Y:S05]  /*2440*/  @P1 BRA `(.L_x_32) ;  /* 0x0000000000041947 */ /* 0x001fea0003800000 */
[----:B------:R-:W-:Y:S01]  /*2450*/  BPT.TRAP 0x1 ;  /* 0x000000040000795c */ /* 0x000fe20000300000 */
.L_x_32:
[----:B------:R-:W-:Y:S01]  /*2460*/  UIADD3 UR8, UR8, 0x1, URZ ;  /* 0x0000000108087890 */ /* 0x000fe2000fffe03f */
[C---:B------:R-:W-:Y:S01]  /*2470*/  ISETP.GT.AND P2, PT, R0.reuse, 0x1, PT ;  /* 0x000000010000780c */ /* 0x040fe20003f44270 */
[----:B------:R-:W-:Y:S02]  /*2480*/  VIADD R3, R3, 0x1 ;  /* 0x0000000103037836 */ /* 0x000fe40000000000 */
[----:B------:R-:W-:Y:S01]  /*2490*/  UISETP.NE.AND UP0, UPT, UR8, 0xb, UPT ;  /* 0x0000000b0800788c */ /* 0x000fe2000bf05270 */
[----:B------:R-:W-:Y:S02]  /*24a0*/  VIADD R0, R0, 0xffffffff ;  /* 0xffffffff00007836 */ /* 0x000fe40000000000 */
[C---:B------:R-:W-:Y:S01]  /*24b0*/  ISETP.NE.AND P1, PT, R3.reuse, 0xb, PT ;  /* 0x0000000b0300780c */ /* 0x040fe20003f25270 */
[----:B------:R-:W-:Y:S02]  /*24c0*/  USEL UR4, URZ, 0x1, UP0 ;  /* 0x000000013f047887 */ /* 0x000fe40008000000 */
[----:B------:R-:W-:Y:S01]  /*24d0*/  USEL UR8, UR8, URZ, UP0 ;  /* 0x0000003f08087287 */ /* 0x000fe20008000000 */
[----:B------:R-:W-:-:S03]  /*24e0*/  SEL R3, R3, RZ, P1 ;  /* 0x000000ff03037207 */ /* 0x000fc60000800000 */
[----:B------:R-:W-:Y:S01]  /*24f0*/  LOP3.LUT R6, R6, UR4, RZ, 0x3c, !PT ;  /* 0x0000000406067c12 */ /* 0x000fe2000f8e3cff */
[----:B------:R-:W-:Y:S07]  /*2500*/  @P2 BRA `(.L_x_33) ;  /* 0xfffffff8009c2947 */ /* 0x000fee000383ffff */
.L_x_26:
[----:B------:R-:W0:Y:S01]  /*2510*/  LDC R0, c[0x0][0x28c] ;  /* 0x0000a300ff007b82 */ /* 0x000e220000000800 */
[----:B------:R-:W-:-:S04]  /*2520*/  IMAD.U32 R3, RZ, RZ, UR49 ;  /* 0x00000031ff037e24 */ /* 0x000fc8000f8e00ff */
[----:B------:R1:W-:Y:S01]  /*2530*/  SYNCS.ARRIVE.TRANS64.A1T0 RZ, [R3+UR48], RZ ;  /* 0x000000ff03ff79a7 */ /* 0x0003e20008100030 */
[----:B0-----:R-:W-:-:S13]  /*2540*/  ISETP.GE.AND P1, PT, R0, 0x1, PT ;  /* 0x000000010000780c */ /* 0x001fda0003f26270 */
[----:B-1----:R-:W-:Y:S05]  /*2550*/  @!P1 BRA `(.L_x_34) ;  /* 0x0000000000449947 */ /* 0x002fea0003800000 */
[----:B------:R-:W-:Y:S05]  /*2560*/  @!P0 BRA `(.L_x_35) ;  /* 0x0000000000048947 */ /* 0x000fea0003800000 */
[----:B------:R-:W-:Y:S01]  /*2570*/  BPT.TRAP 0x1 ;  /* 0x000000040000795c */ /* 0x000fe20000300000 */
.L_x_35:
[----:B------:R-:W-:-:S13]  /*2580*/  ISETP.NE.AND P0, PT, R34, RZ, PT ;  /* 0x000000ff2200720c */ /* 0x000fda0003f05270 */
[----:B------:R-:W-:-:S05]  /*2590*/  VOTEU.ANY UP0, P0 ;  /* 0x00000000003f7886 */ /* 0x000fca0000000100 */
[----:B------:R-:W-:-:S06]  /*25a0*/  @UP0 UIADD3 UR4, UR38, UR42, URZ ;  /* 0x0000002a26040290 */ /* 0x000fcc000fffe03f */
[----:B------:R-:W-:Y:S02]  /*25b0*/  IMAD.U32 R4, RZ, RZ, UR4 ;  /* 0x00000004ff047e24 */ /* 0x000fe4000f8e00ff */
[----:B------:R-:W-:Y:S02]  /*25c0*/  IMAD.U32 R3, RZ, RZ, UR4 ;  /* 0x00000004ff037e24 */ /* 0x000fe4000f8e00ff */
[----:B------:R-:W-:-:S05]  /*25d0*/  @P0 IMAD.WIDE.U32 R4, R4, -0x45d1745d, RZ ;  /* 0xba2e8ba304040825 */ /* 0x000fca00078e00ff */
[----:B------:R-:W-:-:S05]  /*25e0*/  @P0 SHF.R.U32.HI R0, RZ, 0x3, R5 ;  /* 0x00000003ff000819 */ /* 0x000fca0000011605 */
[----:B------:R-:W-:-:S05]  /*25f0*/  @P0 IMAD R0, R0, -0xb, R3 ;  /* 0xfffffff500000824 */ /* 0x000fca00078e0203 */
[----:B------:R-:W-:-:S05]  /*2600*/  @P0 LEA R0, R0, UR41, 0x3 ;  /* 0x0000002900000c11 */ /* 0x000fca000f8e18ff */
[----:B------:R-:W-:-:S05]  /*2610*/  @P0 VIADD R0, R0, 0x58 ;  /* 0x0000005800000836 */ /* 0x000fca0000000000 */
[----:B------:R-:W-:-:S04]  /*2620*/  @P0 PRMT R0, R35, 0x654, R0 ;  /* 0x0000065423000816 */ /* 0x000fc80000000000 */
[----:B------:R0:W-:Y:S01]  /*2630*/  @P0 SYNCS.ARRIVE.TRANS64.RED.A1T0 RZ, [R0+URZ], RZ ;  /* 0x000000ff00ff09a7 */ /* 0x0001e2000810043f */
[----:B------:R-:W-:-:S13]  /*2640*/  ISETP.GT.U32.AND P0, PT, R18, 0x1, PT ;  /* 0x000000011200780c */ /* 0x000fda0003f04070 */
[----:B0-----:R-:W-:Y:S05]  /*2650*/  @P0 BRA `(.L_x_34) ;  /* 0x0000000000040947 */ /* 0x001fea0003800000 */
[----:B------:R-:W-:Y:S01]  /*2660*/  BPT.TRAP 0x1 ;  /* 0x000000040000795c */ /* 0x000fe20000300000 */
.L_x_34:
[----:B------:R-:W-:Y:S01]  /*2670*/  SHF.L.U32 R0, R50, 0x1f, RZ ;  /* 0x0000001f32007819 */ /* 0x000fe200000006ff */
[----:B------:R-:W-:Y:S01]  /*2680*/  UIADD3 UR38, UR38, UR47, URZ ;  /* 0x0000002f26267290 */ /* 0x000fe2000fffe03f */
[----:B------:R-:W-:Y:S01]  /*2690*/  SHF.R.S32.HI R51, RZ, 0x1f, R33 ;  /* 0x0000001fff337819 */ /* 0x000fe20000011421 */
[----:B------:R-:W-:Y:S01]  /*26a0*/  UISETP.GE.U32.AND UP1, UPT, UR47, 0xb, UPT ;  /* 0x0000000b2f00788c */ /* 0x000fe2000bf26070 */
[----:B------:R-:W0:Y:S01]  /*26b0*/  SYNCS.PHASECHK.TRANS64.TRYWAIT P0, [UR43+0x8], R0 ;  /* 0x00000800ff0075a7 */ /* 0x000e22000800016b */
[----:B------:R-:W-:Y:S02]  /*26c0*/  UISETP.GT.U32.AND UP0, UPT, UR38, 0xa, UPT ;  /* 0x0000000a2600788c */ /* 0x000fe4000bf04070 */
[----:B------:R-:W-:Y:S02]  /*26d0*/  UIMAD.WIDE.U32 UR4, UR38, -0x45d1745d, URZ ;  /* 0xba2e8ba3260478a5 */ /* 0x000fe4000f8e003f */
[----:B------:R-:W-:Y:S02]  /*26e0*/  UISETP.LT.U32.AND UP0, UPT, UR47, 0xb, UP0 ;  /* 0x0000000b2f00788c */ /* 0x000fe40008701070 */
[----:B------:R-:W-:-:S02]  /*26f0*/  USHF.R.U32.HI UR4, URZ, 0x3, UR5 ;  /* 0x000000033f047899 */ /* 0x000fc40008011605 */
[----:B------:R-:W-:Y:S02]  /*2700*/  USEL UR6, URZ, 0x1, !UP0 ;  /* 0x000000013f067887 */ /* 0x000fe4000c000000 */
[----:B------:R-:W-:Y:S02]  /*2710*/  UIMAD UR38, UR4, -0xb, UR38 ;  /* 0xfffffff5042678a4 */ /* 0x000fe4000f8e0226 */
[----:B------:R-:W-:-:S04]  /*2720*/  ULOP3.LUT UR39, UR39, UR6, URZ, 0x3c, !UPT ;  /* 0x0000000627277292 */ /* 0x000fc8000f8e3c3f */
[----:B------:R-:W-:Y:S01]  /*2730*/  @UP1 ULOP3.LUT UR39, UR39, 0x1, UR4, 0x78, !UPT ;  /* 0x0000000127271892 */ /* 0x000fe2000f8e7804 */
[----:B0-----:R-:W-:Y:S11]  /*2740*/  @!P0 BRA `(.L_x_36) ;  /* 0x0000002800288947 */ /* 0x001ff60003800000 */
.L_x_85:
[----:B------:R-:W-:Y:S01]  /*2750*/  IMAD.SHL.U32 R5, R32, 0x40, RZ ;  /* 0x0000004020057824 */ /* 0x000fe200078e00ff */
[----:B------:R-:W-:Y:S01]  /*2760*/  ULDC UR6, c[0x0][0x284] ;  /* 0x0000a10000067ab9 */ /* 0x000fe20000000800 */
[----:B------:R-:W-:Y:S01]  /*2770*/  IMAD.SHL.U32 R8, R2, 0x10, RZ ;  /* 0x0000001002087824 */ /* 0x000fe200078e00ff */
[----:B------:R-:W-:Y:S01]  /*2780*/  ULDC.64 UR4, c[0x0][0x5d0] ;  /* 0x0001740000047ab9 */ /* 0x000fe20000000a00 */
[----:B------:R-:W-:Y:S01]  /*2790*/  IMAD.WIDE R12, R32, 0x40, R38 ;  /* 0x00000040200c7825 */ /* 0x000fe200078e0226 */
[----:B------:R-:W-:Y:S01]  /*27a0*/  ISETP.GE.AND P0, PT, R5, UR6, PT ;  /* 0x0000000605007c0c */ /* 0x000fe2000bf06270 */
[----:B------:R-:W-:Y:S01]  /*27b0*/  ULDC UR6, c[0x0][0x288] ;  /* 0x0000a20000067ab9 */ /* 0x000fe20000000800 */
[----:B------:R-:W-:Y:S01]  /*27c0*/  SHF.R.S32.HI R9, RZ, 0x1f, R8 ;  /* 0x0000001fff097819 */ /* 0x000fe20000011408 */
[----:B0-----:R-:W-:Y:S01]  /*27d0*/  IMAD R0, R51, UR4, RZ ;  /* 0x0000000433007c24 */ /* 0x001fe2000f8e02ff */
[----:B------:R-:W-:Y:S01]  /*27e0*/  ISETP.GE.OR P0, PT, R8, UR6, P0 ;  /* 0x0000000608007c0c */ /* 0x000fe20008706670 */
[----:B------:R-:W-:-:S04]  /*27f0*/  IMAD.WIDE.U32 R2, R33, UR4, R40 ;  /* 0x0000000421027c25 */ /* 0x000fc8000f8e0028 */
[----:B------:R-:W-:Y:S01]  /*2800*/  IMAD R7, R33, UR5, R0 ;  /* 0x0000000521077c24 */ /* 0x000fe2000f8e0200 */
[----:B------:R-:W-:Y:S01]  /*2810*/  IADD3 R2, P1, R8, R2, RZ ;  /* 0x0000000208027210 */ /* 0x000fe20007f3e0ff */
[----:B------:R-:W-:Y:S02]  /*2820*/  ULDC.64 UR4, c[0x0][0x5c8] ;  /* 0x0001720000047ab9 */ /* 0x000fe40000000a00 */
[----:B------:R-:W-:Y:S01]  /*2830*/  IMAD R11, R13, UR4, RZ ;  /* 0x000000040d0b7c24 */ /* 0x000fe2000f8e02ff */
[----:B------:R-:W-:-:S03]  /*2840*/  IADD3.X R3, R9, R3, R7, P1, !PT ;  /* 0x0000000309037210 */ /* 0x000fc60000ffe407 */
[C---:B------:R-:W-:Y:S02]  /*2850*/  IMAD R11, R12.reuse, UR5, R11 ;  /* 0x000000050c0b7c24 */ /* 0x040fe4000f8e020b */
[----:B------:R-:W-:Y:S01]  /*2860*/  IMAD.WIDE.U32 R14, R12, UR4, R2 ;  /* 0x000000040c0e7c25 */ /* 0x000fe2000f8e0002 */
[----:B------:R-:W-:Y:S06]  /*2870*/  @P0 BRA `(.L_x_37) ;  /* 0x0000000800c80947 */ /* 0x000fec0003800000 */
[----:B-----5:R-:W-:Y:S01]  /*2880*/  FSETP.NEU.AND P0, PT, R37, RZ, PT ;  /* 0x000000ff2500720b */ /* 0x020fe20003f0d000 */
[----:B------:R-:W-:Y:S01]  /*2890*/  BSSY B0, `(.L_x_37) ;  /* 0x00000b0000007945 */ /* 0x000fe20003800000 */
[----:B------:R-:W-:Y:S02]  /*28a0*/  IMAD.IADD R57, R15, 0x1, R11 ;  /* 0x000000010f397824 */ /* 0x000fe400078e020b */
[----:B------:R-:W-:Y:S02]  /*28b0*/  IMAD.IADD R32, R48, 0x1, -R5 ;  /* 0x0000000130207824 */ /* 0x000fe400078e0a05 */
[----:B------:R-:W-:-:S07]  /*28c0*/  IMAD.IADD R56, R45, 0x1, -R8 ;  /* 0x000000012d387824 */ /* 0x000fce00078e0a08 */
[----:B------:R-:W-:Y:S05]  /*28d0*/  @!P0 BRA `(.L_x_38) ;  /* 0x0000000400fc8947 */ /* 0x000fea0003800000 */
[----:B------:R-:W0:Y:S01]  /*28e0*/  LDC.64 R20, c[0x0][0x5b8] ;  /* 0x00016e00ff147b82 */ /* 0x000e220000000a00 */
[----:B------:R-:W-:-:S07]  /*28f0*/  ULDC.64 UR4, c[0x0][0x5c0] ;  /* 0x0001700000047ab9 */ /* 0x000fce0000000a00 */
[----:B------:R-:W1:Y:S08]  /*2900*/  LDC.64 R52, c[0x0][0x5b0] ;  /* 0x00016c00ff347b82 */ /* 0x000e700000000a00 */
[----:B------:R-:W2:Y:S01]  /*2910*/  LDC.64 R54, c[0x0][0x5a8] ;  /* 0x00016a00ff367b82 */ /* 0x000ea20000000a00 */
[-C--:B0-----:R-:W-:Y:S02]  /*2920*/  IMAD R0, R51, R20.reuse, RZ ;  /* 0x0000001433007224 */ /* 0x081fe400078e02ff */
[----:B------:R-:W-:-:S04]  /*2930*/  IMAD.WIDE.U32 R2, R33, R20, R40 ;  /* 0x0000001421027225 */ /* 0x000fc800078e0028 */
[----:B------:R-:W-:Y:S01]  /*2940*/  IMAD R21, R33, R21, R0 ;  /* 0x0000001521157224 */ /* 0x000fe200078e0200 */
[----:B------:R-:W-:Y:S01]  /*2950*/  IADD3 R4, P0, R8, R2, RZ ;  /* 0x0000000208047210 */ /* 0x000fe20007f1e0ff */
[----:B-1----:R-:W-:-:S03]  /*2960*/  IMAD R0, R13, R52, RZ ;  /* 0x000000340d007224 */ /* 0x002fc600078e02ff */
[----:B------:R-:W-:Y:S01]  /*2970*/  IADD3.X R5, R9, R3, R21, P0, !PT ;  /* 0x0000000309057210 */ /* 0x000fe200007fe415 */
[----:B------:R-:W-:Y:S01]  /*2980*/  IMAD R51, R12, R53, R0 ;  /* 0x000000350c337224 */ /* 0x000fe200078e0200 */
[----:B------:R-:W-:Y:S01]  /*2990*/  ISETP.GT.AND P0, PT, R56, RZ, PT ;  /* 0x000000ff3800720c */ /* 0x000fe20003f04270 */
[----:B------:R-:W-:-:S03]  /*29a0*/  IMAD.WIDE.U32 R2, R12, R52, R4 ;  /* 0x000000340c027225 */ /* 0x000fc600078e0004 */
[----:B------:R-:W-:Y:S01]  /*29b0*/  ISETP.GT.AND P2, PT, R32, RZ, P0 ;  /* 0x000000ff2000720c */ /* 0x000fe20000744270 */
[----:B------:R-:W-:Y:S01]  /*29c0*/  IMAD.IADD R0, R3, 0x1, R51 ;  /* 0x0000000103007824 */ /* 0x000fe200078e0233 */
[----:B--2---:R-:W-:-:S04]  /*29d0*/  LEA R6, P1, R2, R54, 0x1 ;  /* 0x0000003602067211 */ /* 0x004fc800078208ff */
[----:B------:R-:W-:-:S07]  /*29e0*/  LEA.HI.X R7, R2, R55, R0, 0x1, P1 ;  /* 0x0000003702077211 */ /* 0x000fce00008f0c00 */
[----:B------:R0:W2:Y:S01]  /*29f0*/  @P2 LDG.E.LTC128B.U16 R0, desc[UR36][R6.64] ;  /* 0x0000002406002981 */ /* 0x0000a2000c1e1520 */
[----:B------:R-:W-:Y:S01]  /*2a00*/  IMAD.WIDE.U32 R2, R12, R52, R8 ;  /* 0x000000340c027225 */ /* 0x000fe200078e0008 */
[----:B------:R-:W-:Y:S02]  /*2a10*/  BSSY B1, `(.L_x_39) ;  /* 0x0000014000017945 */ /* 0x000fe40003800000 */
[----:B------:R-:W-:-:S04]  /*2a20*/  IADD3 R10, P1, R40, R2, RZ ;  /* 0x00000002280a7210 */ /* 0x000fc80007f3e0ff */
[----:B------:R-:W-:Y:S02]  /*2a30*/  IADD3.X R11, R41, R51, R3, P1, !PT ;  /* 0x00000033290b7210 */ /* 0x000fe40000ffe403 */
[----:B0-----:R-:W-:Y:S01]  /*2a40*/  SHF.L.U64.HI R7, R52, 0x3, R53 ;  /* 0x0000000334077819 */ /* 0x001fe20000010235 */
[----:B------:R-:W-:-:S04]  /*2a50*/  IMAD.WIDE.U32 R10, R33, R20, R10 ;  /* 0x00000014210a7225 */ /* 0x000fc800078e000a */
[----:B------:R-:W-:Y:S02]  /*2a60*/  IMAD.IADD R6, R21, 0x1, R11 ;  /* 0x0000000115067824 */ /* 0x000fe400078e020b */
[----:B--2---:R-:W-:-:S05]  /*2a70*/  HADD2.F32 R2, -RZ, R0.H0_H0 ;  /* 0x20000000ff027230 */ /* 0x004fca0000004100 */
[----:B------:R-:W-:Y:S01]  /*2a80*/  FMUL R3, R2, R37 ;  /* 0x0000002502037220 */ /* 0x000fe20000400000 */
[----:B------:R-:W-:-:S03]  /*2a90*/  LEA R2, P1, R14, UR4, 0x1 ;  /* 0x000000040e027c11 */ /* 0x000fc6000f8208ff */
[----:B------:R-:W-:Y:S01]  /*2aa0*/  FFMA R24, R24, R36, R3 ;  /* 0x0000002418187223 */ /* 0x000fe20000000003 */
[----:B------:R-:W-:Y:S02]  /*2ab0*/  LEA.HI.X R3, R14, UR5, R57, 0x1, P1 ;  /* 0x000000050e037c11 */ /* 0x000fe400088f0c39 */
[----:B------:R-:W-:Y:S02]  /*2ac0*/  ISETP.GT.AND P1, PT, R56, 0x1, PT ;  /* 0x000000013800780c */ /* 0x000fe40003f24270 */
[----:B------:R-:W-:Y:S02]  /*2ad0*/  F2FP.F16.F32.PACK_AB R24, RZ, R24 ;  /* 0x00000018ff18723e */ /* 0x000fe400000000ff */
[----:B------:R-:W-:Y:S02]  /*2ae0*/  ISETP.GT.AND P3, PT, R32, RZ, P1 ;  /* 0x000000ff2000720c */ /* 0x000fe40000f64270 */
[C---:B------:R-:W-:Y:S01]  /*2af0*/  LEA R14, P4, R10.reuse, R54, 0x1 ;  /* 0x000000360a0e7211 */ /* 0x040fe200078808ff */
[----:B------:R0:W-:Y:S03]  /*2b00*/  @P2 STG.E.U16 desc[UR36][R2.64], R24 ;  /* 0x0000001802002986 */ /* 0x0001e6000c101524 */
[----:B------:R-:W-:Y:S01]  /*2b10*/  LEA.HI.X R15, R10, R55, R6, 0x1, P4 ;  /* 0x000000370a0f7211 */ /* 0x000fe200020f0c06 */
[----:B------:R-:W-:-:S06]  /*2b20*/  IMAD.SHL.U32 R6, R52, 0x8, RZ ;  /* 0x0000000834067824 */ /* 0x000fcc00078e00ff */
[----:B------:R-:W-:Y:S05]  /*2b30*/  @!P3 BRA `(.L_x_40) ;  /* 0x000000000004b947 */ /* 0x000fea0003800000 */
[----:B------:R1:W5:Y:S02]  /*2b40*/  LDG.E.LTC128B.U16 R0, desc[UR36][R14.64+0x2] ;  /* 0x000002240e007981 */ /* 0x000364000c1e1520 */
.L_x_40:
[----:B------:R-:W-:Y:S05]  /*2b50*/  BSYNC B1 ;  /* 0x0000000000017941 */ /* 0x000fea0003800000 */
.L_x_39:
[----:B------:R-:W-:Y:S01]  /*2b60*/  IMAD.WIDE.U32 R6, R12, R52, R6 ;  /* 0x000000340c067225 */ /* 0x000fe200078e0006 */
[----:B------:R-:W-:-:S03]  /*2b70*/  ISETP.GT.AND P0, PT, R32, 0x8, P0 ;  /* 0x000000082000780c */ /* 0x000fc60000704270 */
[----:B-----5:R-:W-:Y:S02]  /*2b80*/  HADD2.F32 R10, -RZ, R0.H0_H0 ;  /* 0x20000000ff0a7230 */ /* 0x020fe40000004100 */
[----:B------:R-:W-:Y:S01]  /*2b90*/  IMAD.IADD R51, R51, 0x1, R7 ;  /* 0x0000000133337824 */ /* 0x000fe200078e0207 */
[----:B------:R-:W-:Y:S02]  /*2ba0*/  IADD3 R7, P2, R4, R6, RZ ;  /* 0x0000000604077210 */ /* 0x000fe40007f5e0ff */
[----:B------:R-:W-:-:S03]  /*2bb0*/  FMUL R10, R10, R37 ;  /* 0x000000250a0a7220 */ /* 0x000fc60000400000 */
[----:B------:R-:W-:Y:S02]  /*2bc0*/  IMAD.X R12, R51, 0x1, R5, P2 ;  /* 0x00000001330c7824 */ /* 0x000fe400010e0605 */
[----:B------:R-:W-:Y:S01]  /*2bd0*/  FFMA R10, R25, R36, R10 ;  /* 0x00000024190a7223 */ /* 0x000fe2000000000a */
[----:B------:R-:W-:-:S04]  /*2be0*/  LEA R4, P2, R7, R54, 0x1 ;  /* 0x0000003607047211 */ /* 0x000fc800078408ff */
[--C-:B------:R-:W-:Y:S02]  /*2bf0*/  LEA.HI.X R5, R7, R55, R12.reuse, 0x1, P2 ;  /* 0x0000003707057211 */ /* 0x100fe400010f0c0c */
[----:B------:R-:W-:Y:S02]  /*2c00*/  F2FP.F16.F32.PACK_AB R10, RZ, R10 ;  /* 0x0000000aff0a723e */ /* 0x000fe400000000ff */
[----:B------:R-:W-:-:S03]  /*2c10*/  PRMT R12, R0, 0x7610, R12 ;  /* 0x00007610000c7816 */ /* 0x000fc6000000000c */
[----:B------:R2:W-:Y:S04]  /*2c20*/  @P3 STG.E.U16 desc[UR36][R2.64+0x2], R10 ;  /* 0x0000020a02003986 */ /* 0x0005e8000c101524 */
[----:B------:R-:W3:Y:S01]  /*2c30*/  @P0 LDG.E.LTC128B.U16 R12, desc[UR36][R4.64] ;  /* 0x00000024040c0981 */ /* 0x000ee2000c1e1520 */
[----:B------:R-:W-:Y:S01]  /*2c40*/  IADD3 R8, P2, P3, R40, R6, R8 ;  /* 0x0000000628087210 */ /* 0x000fe20007b5e008 */
[----:B------:R-:W-:Y:S01]  /*2c50*/  BSSY B1, `(.L_x_41) ;  /* 0x0000011000017945 */ /* 0x000fe20003800000 */
[C---:B------:R-:W-:Y:S02]  /*2c60*/  SHF.L.U64.HI R11, R42.reuse, 0x1, R43 ;  /* 0x000000012a0b7819 */ /* 0x040fe4000001022b */
[----:B------:R-:W-:Y:S02]  /*2c70*/  IADD3.X R9, R41, R51, R9, P2, P3 ;  /* 0x0000003329097210 */ /* 0x000fe400017e6409 */
[----:B------:R-:W-:-:S02]  /*2c80*/  LEA R6, P2, R42, R2, 0x1 ;  /* 0x000000022a067211 */ /* 0x000fc400078408ff */
[----:B------:R-:W-:Y:S01]  /*2c90*/  ISETP.GT.AND P1, PT, R32, 0x8, P1 ;  /* 0x000000082000780c */ /* 0x000fe20000f24270 */
[----:B------:R-:W-:-:S03]  /*2ca0*/  IMAD.WIDE.U32 R8, R33, R20, R8 ;  /* 0x0000001421087225 */ /* 0x000fc600078e0008 */
[----:B--2---:R-:W-:Y:S01]  /*2cb0*/  LEA R10, P3, R8, R54, 0x1 ;  /* 0x00000036080a7211 */ /* 0x004fe200078608ff */
[----:B---3--:R-:W-:-:S05]  /*2cc0*/  HADD2.F32 R0, -RZ, R12.H0_H0 ;  /* 0x2000000cff007230 */ /* 0x008fca0000004100 */
[----:B------:R-:W-:Y:S01]  /*2cd0*/  FMUL R7, R0, R37 ;  /* 0x0000002500077220 */ /* 0x000fe20000400000 */
[----:B------:R-:W-:-:S03]  /*2ce0*/  IMAD.IADD R0, R21, 0x1, R9 ;  /* 0x0000000115007824 */ /* 0x000fc600078e0209 */
[----:B------:R-:W-:-:S05]  /*2cf0*/  FFMA R7, R26, R36, R7 ;  /* 0x000000241a077223 */ /* 0x000fca0000000007 */
[----:B------:R-:W-:Y:S01]  /*2d00*/  F2FP.F16.F32.PACK_AB R4, RZ, R7 ;  /* 0x00000007ff04723e */ /* 0x000fe200000000ff */
[----:B------:R-:W-:Y:S01]  /*2d10*/  IMAD.X R7, R11, 0x1, R3, P2 ;  /* 0x000000010b077824 */ /* 0x000fe200010e0603 */
[----:B------:R-:W-:-:S04]  /*2d20*/  LEA.HI.X R11, R8, R55, R0, 0x1, P3 ;  /* 0x00000037080b7211 */ /* 0x000fc800018f0c00 */
[----:B------:R2:W-:Y:S01]  /*2d30*/  @P0 STG.E.U16 desc[UR36][R6.64], R4 ;  /* 0x0000000406000986 */ /* 0x0005e2000c101524 */
[----:B------:R-:W-:Y:S05]  /*2d40*/  @!P1 BRA `(.L_x_42) ;  /* 0x0000000000049947 */ /* 0x000fea0003800000 */
[----:B------:R3:W5:Y:S02]  /*2d50*/  LDG.E.LTC128B.U16 R12, desc[UR36][R10.64+0x2] ;  /* 0x000002240a0c7981 */ /* 0x000764000c1e1520 */
.L_x_42:
[----:B------:R-:W-:Y:S05]  /*2d60*/  BSYNC B1 ;  /* 0x0000000000017941 */ /* 0x000fea0003800000 */
.L_x_41:
[----:B-----5:R-:W-:Y:S01]  /*2d70*/  HADD2.F32 R0, -RZ, R12.H0_H0 ;  /* 0x2000000cff007230 */ /* 0x020fe20000004100 */
[----:B------:R-:W-:Y:S01]  /*2d80*/  ISETP.GT.AND P0, PT, R56, 0x8, PT ;  /* 0x000000083800780c */ /* 0x000fe20003f04270 */
[----:B--2---:R-:W-:Y:S01]  /*2d90*/  @P1 IMAD.MOV.U32 R4, RZ, RZ, R6 ;  /* 0x000000ffff041224 */ /* 0x004fe200078e0006 */
[----:B------:R-:W-:Y:S01]  /*2da0*/  BSSY B1, `(.L_x_43) ;  /* 0x0000009000017945 */ /* 0x000fe20003800000 */
[----:B------:R-:W-:Y:S02]  /*2db0*/  @P1 IMAD.MOV.U32 R5, RZ, RZ, R7 ;  /* 0x000000ffff051224 */ /* 0x000fe400078e0007 */
[----:B------:R-:W-:Y:S01]  /*2dc0*/  FMUL R0, R0, R37 ;  /* 0x0000002500007220 */ /* 0x000fe20000400000 */
[----:B------:R-:W-:-:S03]  /*2dd0*/  ISETP.GT.AND P2, PT, R32, RZ, P0 ;  /* 0x000000ff2000720c */ /* 0x000fc60000744270 */
[----:B------:R-:W-:-:S05]  /*2de0*/  FFMA R0, R27, R36, R0 ;  /* 0x000000241b007223 */ /* 0x000fca0000000000 */
[----:B------:R-:W-:-:S05]  /*2df0*/  F2FP.F16.F32.PACK_AB R0, RZ, R0 ;  /* 0x00000000ff00723e */ /* 0x000fca00000000ff */
[----:B------:R2:W-:Y:S01]  /*2e00*/  @P1 STG.E.U16 desc[UR36][R4.64+0x2], R0 ;  /* 0x0000020004001986 */ /* 0x0005e2000c101524 */
[----:B------:R-:W-:Y:S05]  /*2e10*/  @!P2 BRA `(.L_x_44) ;  /* 0x000000000004a947 */ /* 0x000fea0003800000 */
[----:B------:R4:W5:Y:S02]  /*2e20*/  LDG.E.LTC128B.U16 R12, desc[UR36][R14.64+0x10] ;  /* 0x000010240e0c7981 */ /* 0x000964000c1e1520 */
.L_x_44:
[----:B------:R-:W-:Y:S05]  /*2e30*/  BSYNC B1 ;  /* 0x0000000000017941 */ /* 0x000fea0003800000 */
.L_x_43:
[----:B--2--5:R-:W-:Y:S01]  /*2e40*/  HADD2.F32 R0, -RZ, R12.H0_H0 ;  /* 0x2000000cff007230 */ /* 0x024fe20000004100 */
[----:B------:R-:W-:Y:S01]  /*2e50*/  ISETP.GT.AND P1, PT, R56, 0x9, PT ;  /* 0x000000093800780c */ /* 0x000fe20003f24270 */
[----:B------:R-:W-:Y:S03]  /*2e60*/  BSSY B1, `(.L_x_45) ;  /* 0x0000008000017945 */ /* 0x000fe60003800000 */
[----:B------:R-:W-:Y:S01]  /*2e70*/  FMUL R5, R0, R37 ;  /* 0x0000002500057220 */ /* 0x000fe20000400000 */
[----:B------:R-:W-:-:S03]  /*2e80*/  ISETP.GT.AND P3, PT, R32, RZ, P1 ;  /* 0x000000ff2000720c */ /* 0x000fc60000f64270 */
[----:B------:R-:W-:-:S05]  /*2e90*/  FFMA R5, R28, R36, R5 ;  /* 0x000000241c057223 */ /* 0x000fca0000000005 */
[----:B------:R-:W-:-:S05]  /*2ea0*/  F2FP.F16.F32.PACK_AB R5, RZ, R5 ;  /* 0x00000005ff05723e */ /* 0x000fca00000000ff */
[----:B------:R2:W-:Y:S01]  /*2eb0*/  @P2 STG.E.U16 desc[UR36][R2.64+0x10], R5 ;  /* 0x0000100502002986 */ /* 0x0005e2000c101524 */
[----:B------:R-:W-:Y:S05]  /*2ec0*/  @!P3 BRA `(.L_x_46) ;  /* 0x000000000004b947 */ /* 0x000fea0003800000 */
[----:B------:R0:W5:Y:S02]  /*2ed0*/  LDG.E.LTC128B.U16 R12, desc[UR36][R14.64+0x12] ;  /* 0x000012240e0c7981 */ /* 0x000164000c1e1520 */
.L_x_46:
[----:B------:R-:W-:Y:S05]  /*2ee0*/  BSYNC B1 ;  /* 0x0000000000017941 */ /* 0x000fea0003800000 */
.L_x_45:
[----:B-----5:R-:W-:Y:S01]  /*2ef0*/  HADD2.F32 R0, -RZ, R12.H0_H0 ;  /* 0x2000000cff007230 */ /* 0x020fe20000004100 */
[----:B------:R-:W-:Y:S01]  /*2f00*/  ISETP.GT.AND P0, PT, R32, 0x8, P0 ;  /* 0x000000082000780c */ /* 0x000fe20000704270 */
[----:B------:R-:W-:Y:S03]  /*2f10*/  BSSY B1, `(.L_x_47) ;  /* 0x0000007000017945 */ /* 0x000fe60003800000 */
[----:B------:R-:W-:-:S04]  /*2f20*/  FMUL R0, R0, R37 ;  /* 0x0000002500007220 */ /* 0x000fc80000400000 */
[----:B------:R-:W-:-:S05]  /*2f30*/  FFMA R0, R29, R36, R0 ;  /* 0x000000241d007223 */ /* 0x000fca0000000000 */
[----:B------:R-:W-:-:S05]  /*2f40*/  F2FP.F16.F32.PACK_AB R0, RZ, R0 ;  /* 0x00000000ff00723e */ /* 0x000fca00000000ff */
[----:B------:R0:W-:Y:S01]  /*2f50*/  @P3 STG.E.U16 desc[UR36][R2.64+0x12], R0 ;  /* 0x0000120002003986 */ /* 0x0001e2000c101524 */
[----:B------:R-:W-:Y:S05]  /*2f60*/  @!P0 BRA `(.L_x_48) ;  /* 0x0000000000048947 */ /* 0x000fea0003800000 */
[----:B------:R0:W5:Y:S02]  /*2f70*/  LDG.E.LTC128B.U16 R12, desc[UR36][R10.64+0x10] ;  /* 0x000010240a0c7981 */ /* 0x000164000c1e1520 */
.L_x_48:
[----:B------:R-:W-:Y:S05]  /*2f80*/  BSYNC B1 ;  /* 0x0000000000017941 */ /* 0x000fea0003800000 */
.L_x_47:
[----:B0----5:R-:W-:Y:S01]  /*2f90*/  HADD2.F32 R0, -RZ, R12.H0_H0 ;  /* 0x2000000cff007230 */ /* 0x021fe20000004100 */
[----:B------:R-:W-:Y:S01]  /*2fa0*/  ISETP.GT.AND P1, PT, R32, 0x8, P1 ;  /* 0x000000082000780c */ /* 0x000fe20000f24270 */
[----:B--2---:R-:W-:Y:S01]  /*2fb0*/  @P0 IMAD.MOV.U32 R2, RZ, RZ, R6 ;  /* 0x000000ffff020224 */ /* 0x004fe200078e0006 */
[----:B------:R-:W-:Y:S02]  /*2fc0*/  BSSY B1, `(.L_x_49) ;  /* 0x0000009000017945 */ /* 0x000fe40003800000 */
[----:B------:R-:W-:-:S04]  /*2fd0*/  FMUL R3, R0, R37 ;  /* 0x0000002500037220 */ /* 0x000fc80000400000 */
[----:B------:R-:W-:-:S05]  /*2fe0*/  FFMA R3, R30, R36, R3 ;  /* 0x000000241e037223 */ /* 0x000fca0000000003 */
[----:B------:R-:W-:-:S04]  /*2ff0*/  F2FP.F16.F32.PACK_AB R3, RZ, R3 ;  /* 0x00000003ff03723e */ /* 0x000fc800000000ff */
[----:B------:R-:W-:Y:S01]  /*3000*/  PRMT R0, R3, 0x7610, R0 ;  /* 0x0000761003007816 */ /* 0x000fe20000000000 */
[----:B------:R-:W-:-:S05]  /*3010*/  @P0 IMAD.MOV.U32 R3, RZ, RZ, R7 ;  /* 0x000000ffff030224 */ /* 0x000fca00078e0007 */
[----:B------:R0:W-:Y:S01]  /*3020*/  @P0 STG.E.U16 desc[UR36][R2.64+0x10], R0 ;  /* 0x0000100002000986 */ /* 0x0001e2000c101524 */
[----:B------:R-:W-:Y:S05]  /*3030*/  @!P1 BRA `(.L_x_50) ;  /* 0x0000000000049947 */ /* 0x000fea0003800000 */
[----:B------:R2:W5:Y:S02]  /*3040*/  LDG.E.LTC128B.U16 R12, desc[UR36][R10.64+0x12] ;  /* 0x000012240a0c7981 */ /* 0x000564000c1e1520 */
.L_x_50:
[----:B------:R-:W-:Y:S05]  /*3050*/  BSYNC B1 ;  /* 0x0000000000017941 */ /* 0x000fea0003800000 */
.L_x_49:
[----:B------:R-:W-:Y:S05]  /*3060*/  @!P1 BRA `(.L_x_51) ;  /* 0x0000000000c89947 */ /* 0x000fea0003800000 */
[----:B-----5:R-:W-:-:S05]  /*3070*/  HADD2.F32 R12, -RZ, R12.H0_H0 ;  /* 0x2000000cff0c7230 */ /* 0x020fca0000004100 */
[----:B------:R-:W-:-:S04]  /*3080*/  FMUL R12, R12, R37 ;  /* 0x000000250c0c7220 */ /* 0x000fc80000400000 */
[----:B------:R-:W-:-:S05]  /*3090*/  FFMA R12, R31, R36, R12 ;  /* 0x000000241f0c7223 */ /* 0x000fca000000000c */
[----:B------:R-:W-:-:S05]  /*30a0*/  F2FP.F16.F32.PACK_AB R12, RZ, R12 ;  /* 0x0000000cff0c723e */ /* 0x000fca00000000ff */
[----:B------:R0:W-:Y:S01]  /*30b0*/  STG.E.U16 desc[UR36][R6.64+0x12], R12 ;  /* 0x0000120c06007986 */ /* 0x0001e2000c101524 */
[----:B------:R-:W-:Y:S05]  /*30c0*/  BRA `(.L_x_51) ;  /* 0x0000000000b07947 */ /* 0x000fea0003800000 */
.L_x_38:
[----:B------:R-:W-:Y:S01]  /*30d0*/  ULDC.64 UR4, c[0x0][0x5c0] ;  /* 0x0001700000047ab9 */ /* 0x000fe20000000a00 */
[----:B------:R-:W-:Y:S01]  /*30e0*/  ISETP.GT.AND P0, PT, R56, RZ, PT ;  /* 0x000000ff3800720c */ /* 0x000fe20003f04270 */
[-C--:B------:R-:W-:Y:S01]  /*30f0*/  FMUL R24, R24, R36.reuse ;  /* 0x0000002418187220 */ /* 0x080fe20000400000 */
[----:B------:R-:W-:Y:S01]  /*3100*/  LEA R2, P5, R14, UR4, 0x1 ;  /* 0x000000040e027c11 */ /* 0x000fe2000f8a08ff */
[-C--:B------:R-:W-:Y:S01]  /*3110*/  FMUL R25, R25, R36.reuse ;  /* 0x0000002419197220 */ /* 0x080fe20000400000 */
[----:B------:R-:W-:Y:S01]  /*3120*/  ISETP.GT.AND P2, PT, R56, 0x1, PT ;  /* 0x000000013800780c */ /* 0x000fe20003f44270 */
[-C--:B------:R-:W-:Y:S01]  /*3130*/  FMUL R26, R26, R36.reuse ;  /* 0x000000241a1a7220 */ /* 0x080fe20000400000 */
[----:B------:R-:W-:Y:S01]  /*3140*/  ISETP.GT.AND P4, PT, R32, RZ, P0 ;  /* 0x000000ff2000720c */ /* 0x000fe20000784270 */
[-C--:B------:R-:W-:Y:S01]  /*3150*/  FMUL R27, R27, R36.reuse ;  /* 0x000000241b1b7220 */ /* 0x080fe20000400000 */
[----:B------:R-:W-:Y:S01]  /*3160*/  LEA.HI.X R3, R14, UR5, R57, 0x1, P5 ;  /* 0x000000050e037c11 */ /* 0x000fe2000a8f0c39 */
[-C--:B------:R-:W-:Y:S01]  /*3170*/  FMUL R28, R28, R36.reuse ;  /* 0x000000241c1c7220 */ /* 0x080fe20000400000 */
[----:B------:R-:W-:Y:S01]  /*3180*/  ISETP.GT.AND P5, PT, R32, RZ, P2 ;  /* 0x000000ff2000720c */ /* 0x000fe200017a4270 */
[----:B------:R-:W-:Y:S01]  /*3190*/  FMUL R29, R29, R36 ;  /* 0x000000241d1d7220 */ /* 0x000fe20000400000 */
[----:B------:R-:W-:Y:S01]  /*31a0*/  F2FP.F16.F32.PACK_AB R24, RZ, R24 ;  /* 0x00000018ff18723e */ /* 0x000fe200000000ff */
[-C--:B------:R-:W-:Y:S01]  /*31b0*/  FMUL R30, R30, R36.reuse ;  /* 0x000000241e1e7220 */ /* 0x080fe20000400000 */
[----:B------:R-:W-:Y:S01]  /*31c0*/  F2FP.F16.F32.PACK_AB R25, RZ, R25 ;  /* 0x00000019ff19723e */ /* 0x000fe200000000ff */
[----:B------:R-:W-:Y:S01]  /*31d0*/  FMUL R31, R31, R36 ;  /* 0x000000241f1f7220 */ /* 0x000fe20000400000 */
[----:B------:R-:W-:-:S02]  /*31e0*/  SHF.L.U64.HI R5, R42, 0x1, R43 ;  /* 0x000000012a057819 */ /* 0x000fc4000001022b */
[C---:B------:R-:W-:Y:S01]  /*31f0*/  ISETP.GT.AND P3, PT, R56.reuse, 0x8, PT ;  /* 0x000000083800780c */ /* 0x040fe20003f64270 */
[----:B------:R-:W-:Y:S01]  /*3200*/  @P4 STG.E.U16 desc[UR36][R2.64], R24 ;  /* 0x0000001802004986 */ /* 0x000fe2000c101524 */
[----:B------:R-:W-:Y:S02]  /*3210*/  ISETP.GT.AND P1, PT, R56, 0x9, PT ;  /* 0x000000093800780c */ /* 0x000fe40003f24270 */
[----:B------:R-:W-:Y:S01]  /*3220*/  ISETP.GT.AND P0, PT, R32, 0x8, P0 ;  /* 0x000000082000780c */ /* 0x000fe20000704270 */
[----:B------:R-:W-:Y:S01]  /*3230*/  @P5 STG.E.U16 desc[UR36][R2.64+0x2], R25 ;  /* 0x0000021902005986 */ /* 0x000fe2000c101524 */
[----:B------:R-:W-:Y:S02]  /*3240*/  LEA R4, P5, R42, R2, 0x1 ;  /* 0x000000022a047211 */ /* 0x000fe400078a08ff */
[C---:B------:R-:W-:Y:S02]  /*3250*/  ISETP.GT.AND P2, PT, R32.reuse, 0x8, P2 ;  /* 0x000000082000780c */ /* 0x040fe40001744270 */
[C---:B------:R-:W-:Y:S01]  /*3260*/  ISETP.GT.AND P4, PT, R32.reuse, RZ, P3 ;  /* 0x000000ff2000720c */ /* 0x040fe20001f84270 */
[----:B------:R-:W-:Y:S01]  /*3270*/  IMAD.X R5, R5, 0x1, R3, P5 ;  /* 0x0000000105057824 */ /* 0x000fe200028e0603 */
[----:B------:R-:W-:-:S02]  /*3280*/  ISETP.GT.AND P5, PT, R32, RZ, P1 ;  /* 0x000000ff2000720c */ /* 0x000fc40000fa4270 */
[C---:B------:R-:W-:Y:S02]  /*3290*/  ISETP.GT.AND P3, PT, R32.reuse, 0x8, P3 ;  /* 0x000000082000780c */ /* 0x040fe40001f64270 */
[----:B------:R-:W-:Y:S02]  /*32a0*/  F2FP.F16.F32.PACK_AB R26, RZ, R26 ;  /* 0x0000001aff1a723e */ /* 0x000fe400000000ff */
[----:B------:R-:W-:Y:S02]  /*32b0*/  F2FP.F16.F32.PACK_AB R27, RZ, R27 ;  /* 0x0000001bff1b723e */ /* 0x000fe400000000ff */
[----:B------:R-:W-:Y:S01]  /*32c0*/  ISETP.GT.AND P1, PT, R32, 0x8, P1 ;  /* 0x000000082000780c */ /* 0x000fe20000f24270 */
[----:B------:R-:W-:Y:S01]  /*32d0*/  @P0 STG.E.U16 desc[UR36][R4.64], R26 ;  /* 0x0000001a04000986 */ /* 0x000fe2000c101524 */
[----:B------:R-:W-:Y:S02]  /*32e0*/  F2FP.F16.F32.PACK_AB R28, RZ, R28 ;  /* 0x0000001cff1c723e */ /* 0x000fe400000000ff */
[----:B------:R-:W-:Y:S01]  /*32f0*/  F2FP.F16.F32.PACK_AB R29, RZ, R29 ;  /* 0x0000001dff1d723e */ /* 0x000fe200000000ff */
[----:B------:R-:W-:Y:S01]  /*3300*/  @P2 STG.E.U16 desc[UR36][R4.64+0x2], R27 ;  /* 0x0000021b04002986 */ /* 0x000fe2000c101524 */
[----:B------:R-:W-:-:S02]  /*3310*/  F2FP.F16.F32.PACK_AB R30, RZ, R30 ;  /* 0x0000001eff1e723e */ /* 0x000fc400000000ff */
[----:B------:R-:W-:Y:S01]  /*3320*/  F2FP.F16.F32.PACK_AB R31, RZ, R31 ;  /* 0x0000001fff1f723e */ /* 0x000fe200000000ff */
[----:B------:R-:W-:Y:S04]  /*3330*/  @P4 STG.E.U16 desc[UR36][R2.64+0x10], R28 ;  /* 0x0000101c02004986 */ /* 0x000fe8000c101524 */
[----:B------:R0:W-:Y:S02]  /*3340*/  @P5 STG.E.U16 desc[UR36][R2.64+0x12], R29 ;  /* 0x0000121d02005986 */ /* 0x0001e4000c101524 */
[----:B0-----:R-:W-:Y:S02]  /*3350*/  @P3 IMAD.MOV.U32 R2, RZ, RZ, R4 ;  /* 0x000000ffff023224 */ /* 0x001fe400078e0004 */
[----:B------:R-:W-:-:S05]  /*3360*/  @P3 IMAD.MOV.U32 R3, RZ, RZ, R5 ;  /* 0x000000ffff033224 */ /* 0x000fca00078e0005 */
[----:B------:R0:W-:Y:S04]  /*3370*/  @P3 STG.E.U16 desc[UR36][R2.64+0x10], R30 ;  /* 0x0000101e02003986 */ /* 0x0001e8000c101524 */
[----:B------:R0:W-:Y:S02]  /*3380*/  @P1 STG.E.U16 desc[UR36][R4.64+0x12], R31 ;  /* 0x0000121f04001986 */ /* 0x0001e4000c101524 */
.L_x_51:
[----:B------:R-:W-:Y:S05]  /*3390*/  BSYNC B0 ;  /* 0x0000000000007941 */ /* 0x000fea0003800000 */
.L_x_37:
[----:B------:R-:W-:Y:S01]  /*33a0*/  LEA R22, P0, R16, R22, 0x1 ;  /* 0x0000001610167211 */ /* 0x000fe200078008ff */
[----:B------:R-:W-:Y:S01]  /*33b0*/  ULDC.64 UR4, c[0x0][0x650] ;  /* 0x0001940000047ab9 */ /* 0x000fe20000000a00 */
[----:B0-----:R-:W-:Y:S02]  /*33c0*/  IMAD.U32 R0, RZ, RZ, UR44 ;  /* 0x0000002cff007e24 */ /* 0x001fe4000f8e00ff */
[----:B------:R-:W-:Y:S02]  /*33d0*/  IMAD.MOV.U32 R32, RZ, RZ, -0x1 ;  /* 0xffffffffff207424 */ /* 0x000fe400078e00ff */
[----:B------:R-:W-:Y:S01]  /*33e0*/  IMAD.X R19, R46, 0x1, R19, P0 ;  /* 0x000000012e137824 */ /* 0x000fe200000e0613 */
[----:B------:R-:W-:Y:S01]  /*33f0*/  ISETP.GE.U32.AND P0, PT, R22, UR4, PT ;  /* 0x0000000416007c0c */ /* 0x000fe2000bf06070 */
[----:B------:R0:W-:Y:S01]  /*3400*/  SYNCS.ARRIVE.TRANS64.A1T0 RZ, [R0+UR48], RZ ;  /* 0x000000ff00ff79a7 */ /* 0x0001e20008100030 */
[----:B------:R-:W-:Y:S02]  /*3410*/  IMAD.MOV.U32 R2, RZ, RZ, -0x1 ;  /* 0xffffffffff027424 */ /* 0x000fe400078e00ff */
[----:B------:R-:W-:Y:S01]  /*3420*/  ISETP.GE.U32.AND.EX P0, PT, R19, UR5, PT, P0 ;  /* 0x0000000513007c0c */ /* 0x000fe2000bf06100 */
[----:B------:R-:W-:Y:S01]  /*3430*/  IMAD.MOV.U32 R33, RZ, RZ, -0x1 ;  /* 0xffffffffff217424 */ /* 0x000fe200078e00ff */
[----:B0-----:R-:W-:-:S11]  /*3440*/  PRMT R0, RZ, 0x7610, R0 ;  /* 0x00007610ff007816 */ /* 0x001fd60000000000 */
[----:B------:R-:W-:Y:S05]  /*3450*/  @P0 BRA `(.L_x_52) ;  /* 0x0000000400580947 */ /* 0x000fea0003800000 */
[----:B------:R-:W0:Y:S01]  /*3460*/  LDC.64 R8, c[0x0][0x628] ;  /* 0x00018a00ff087b82 */ /* 0x000e220000000a00 */
[----:B-1--4-:R-:W1:Y:S01]  /*3470*/  S2R R14, SR_CTAID.X ;  /* 0x00000000000e7919 */ /* 0x012e620000002500 */
[----:B------:R-:W-:Y:S02]  /*3480*/  IMAD.MOV.U32 R6, RZ, RZ, R22 ;  /* 0x000000ffff067224 */ /* 0x000fe400078e0016 */
[----:B------:R-:W-:Y:S01]  /*3490*/  IMAD.MOV.U32 R7, RZ, RZ, R19 ;  /* 0x000000ffff077224 */ /* 0x000fe200078e0013 */
[----:B------:R-:W4:Y:S03]  /*34a0*/  S2R R15, SR_CTAID.Y ;  /* 0x00000000000f7919 */ /* 0x000f260000002600 */
[----:B------:R-:W1:Y:S08]  /*34b0*/  LDC R0, c[0x0][0x630] ;  /* 0x00018c00ff007b82 */ /* 0x000e700000000800 */
[----:B-----5:R-:W1:Y:S01]  /*34c0*/  LDC.64 R12, c[0x0][0x620] ;  /* 0x00018800ff0c7b82 */ /* 0x020e620000000a00 */
[----:B0-----:R-:W-:-:S04]  /*34d0*/  ISETP.NE.U32.AND P0, PT, R8, RZ, PT ;  /* 0x000000ff0800720c */ /* 0x001fc80003f05070 */
[----:B------:R-:W-:-:S13]  /*34e0*/  ISETP.NE.AND.EX P0, PT, R9, RZ, PT, P0 ;  /* 0x000000ff0900720c */ /* 0x000fda0003f05300 */
[----:B-1--4-:R-:W-:Y:S05]  /*34f0*/  @!P0 BRA `(.L_x_53) ;  /* 0x0000000000288947 */ /* 0x012fea0003800000 */
[----:B------:R-:W0:Y:S02]  /*3500*/  LDC R3, c[0x0][0x634] ;  /* 0x00018d00ff037b82 */ /* 0x000e240000000800 */
[----:B0-----:R-:W-:-:S05]  /*3510*/  IADD3 R7, P0, R22, R3, RZ ;  /* 0x0000000316077210 */ /* 0x001fca0007f1e0ff */
[----:B--23--:R-:W-:-:S04]  /*3520*/  IMAD.X R11, RZ, RZ, R19, P0 ;  /* 0x000000ffff0b7224 */ /* 0x00cfc800000e0613 */
[----:B------:R-:W-:-:S04]  /*3530*/  IMAD.WIDE.U32 R2, R11, R8, RZ ;  /* 0x000000080b027225 */ /* 0x000fc800078e00ff */
[----:B------:R-:W-:-:S04]  /*3540*/  IMAD.WIDE.U32 R4, P0, R7, R9, R2 ;  /* 0x0000000907047225 */ /* 0x000fc80007800002 */
[----:B------:R-:W-:-:S04]  /*3550*/  IMAD.WIDE.U32 R2, R7, R8, RZ ;  /* 0x0000000807027225 */ /* 0x000fc800078e00ff */
[----:B------:R-:W-:Y:S01]  /*3560*/  IMAD.X R7, RZ, RZ, RZ, P0 ;  /* 0x000000ffff077224 */ /* 0x000fe200000e06ff */
[----:B------:R-:W-:Y:S01]  /*3570*/  IADD3 RZ, P0, R3, R4, RZ ;  /* 0x0000000403ff7210 */ /* 0x000fe20007f1e0ff */
[----:B------:R-:W-:-:S04]  /*3580*/  IMAD.MOV.U32 R6, RZ, RZ, R5 ;  /* 0x000000ffff067224 */ /* 0x000fc800078e0005 */
[----:B------:R-:W-:-:S08]  /*3590*/  IMAD.WIDE.U32.X R6, R11, R9, R6, P0 ;  /* 0x000000090b067225 */ /* 0x000fd000000e0406 */
.L_x_53:
[-CC-:B------:R-:W-:Y:S01]  /*35a0*/  SHF.R.U64 R33, R6, R0.reuse, R7.reuse ;  /* 0x0000000006217219 */ /* 0x180fe20000001207 */
[----:B------:R-:W0:Y:S01]  /*35b0*/  LDC.64 R28, c[0x0][0x640] ;  /* 0x00019000ff1c7b82 */ /* 0x000e220000000a00 */
[----:B------:R-:W-:Y:S01]  /*35c0*/  SHF.R.U32.HI R0, RZ, R0, R7 ;  /* 0x00000000ff007219 */ /* 0x000fe20000011607 */
[----:B------:R-:W-:Y:S01]  /*35d0*/  IMAD.MOV.U32 R2, RZ, RZ, R22 ;  /* 0x000000ffff027224 */ /* 0x000fe200078e0016 */
[----:B------:R-:W-:Y:S01]  /*35e0*/  IADD3 R5, P0, RZ, -R33, RZ ;  /* 0x80000021ff057210 */ /* 0x000fe20007f1e0ff */
[----:B------:R-:W-:Y:S01]  /*35f0*/  ULDC UR4, c[0x0][0x150] ;  /* 0x0000540000047ab9 */ /* 0x000fe20000000800 */
[----:B------:R-:W-:-:S03]  /*3600*/  I2FP.F32.U32 R6, R14 ;  /* 0x0000000e00067245 */ /* 0x000fc60000201000 */
[----:B------:R-:W1:Y:S01]  /*3610*/  LDC R4, c[0x0][0x618] ;  /* 0x00018600ff047b82 */ /* 0x000e620000000800 */
[----:B------:R-:W-:Y:S02]  /*3620*/  IMAD.X R3, RZ, RZ, ~R0, P0 ;  /* 0x000000ffff037224 */ /* 0x000fe400000e0e00 */
[----:B------:R-:W-:Y:S01]  /*3630*/  FMUL R6, R6, UR4 ;  /* 0x0000000406067c20 */ /* 0x000fe20008400000 */
[----:B------:R-:W-:Y:S01]  /*3640*/  ULDC UR4, c[0x0][0x154] ;  /* 0x0000550000047ab9 */ /* 0x000fe20000000800 */
[-C--:B------:R-:W-:Y:S02]  /*3650*/  IMAD R0, R3, R12.reuse, RZ ;  /* 0x0000000c03007224 */ /* 0x080fe400078e02ff */
[----:B------:R-:W-:Y:S01]  /*3660*/  IMAD.MOV.U32 R3, RZ, RZ, R19 ;  /* 0x000000ffff037224 */ /* 0x000fe200078e0013 */
[----:B------:R-:W2:Y:S01]  /*3670*/  LDC R24, c[0x0][0x608] ;  /* 0x00018200ff187b82 */ /* 0x000ea20000000800 */
[----:B------:R-:W4:Y:S01]  /*3680*/  F2I.U32.TRUNC.NTZ R6, R6 ;  /* 0x0000000600067305 */ /* 0x000f22000020f000 */
[----:B------:R-:W-:-:S04]  /*3690*/  IMAD.WIDE.U32 R2, R5, R12, R2 ;  /* 0x0000000c05027225 */ /* 0x000fc800078e0002 */
[----:B------:R-:W-:Y:S02]  /*36a0*/  IMAD R5, R5, R13, R0 ;  /* 0x0000000d05057224 */ /* 0x000fe400078e0200 */
[----:B------:R-:W5:Y:S01]  /*36b0*/  LDC R26, c[0x0][0x658] ;  /* 0x00019600ff1a7b82 */ /* 0x000f620000000800 */
[----:B------:R-:W-:Y:S01]  /*36c0*/  I2FP.F32.U32 R0, R15 ;  /* 0x0000000f00007245 */ /* 0x000fe20000201000 */
[----:B------:R-:W-:Y:S01]  /*36d0*/  IMAD.IADD R3, R3, 0x1, R5 ;  /* 0x0000000103037824 */ /* 0x000fe200078e0205 */
[----:B0-----:R-:W-:-:S03]  /*36e0*/  ISETP.NE.U32.AND P0, PT, R28, RZ, PT ;  /* 0x000000ff1c00720c */ /* 0x001fc60003f05070 */
[----:B------:R-:W-:Y:S02]  /*36f0*/  FMUL R0, R0, UR4 ;  /* 0x0000000400007c20 */ /* 0x000fe40008400000 */
[----:B------:R-:W0:Y:S01]  /*3700*/  LDC R7, c[0x0][0x144] ;  /* 0x00005100ff077b82 */ /* 0x000e220000000800 */
[-CC-:B-1----:R-:W-:Y:S01]  /*3710*/  SHF.R.U64 R8, R2, R4.reuse, R3.reuse ;  /* 0x0000000402087219 */ /* 0x182fe20000001203 */
[----:B------:R1:W0:Y:S01]  /*3720*/  F2I.U32.TRUNC.NTZ R12, R0 ;  /* 0x00000000000c7305 */ /* 0x000222000020f000 */
[----:B------:R-:W-:Y:S01]  /*3730*/  ISETP.NE.AND.EX P0, PT, R29, RZ, PT, P0 ;  /* 0x000000ff1d00720c */ /* 0x000fe20003f05300 */
[----:B----4-:R-:W-:Y:S01]  /*3740*/  IMAD.MOV R6, RZ, RZ, -R6 ;  /* 0x000000ffff067224 */ /* 0x010fe200078e0a06 */
[----:B------:R-:W-:-:S03]  /*3750*/  SHF.R.U32.HI R3, RZ, R4, R3 ;  /* 0x00000004ff037219 */ /* 0x000fc60000011603 */
[----:B------:R-:W4:Y:S01]  /*3760*/  LDC R20, c[0x0][0x148] ;  /* 0x00005200ff147b82 */ /* 0x000f220000000800 */
[-CC-:B--23--:R-:W-:Y:S02]  /*3770*/  SHF.R.U64 R10, R8, R24.reuse, R3.reuse ;  /* 0x00000018080a7219 */ /* 0x18cfe40000001203 */
[----:B------:R-:W-:-:S05]  /*3780*/  SHF.R.U32.HI R3, RZ, R24, R3 ;  /* 0x00000018ff037219 */ /* 0x000fca0000011603 */
[----:B------:R-:W2:Y:S01]  /*3790*/  LDC R13, c[0x0][0x600] ;  /* 0x00018000ff0d7b82 */ /* 0x000ea20000000800 */
[-CC-:B-----5:R-:W-:Y:S02]  /*37a0*/  SHF.R.U64 R11, R10, R26.reuse, R3.reuse ;  /* 0x0000001a0a0b7219 */ /* 0x1a0fe40000001203 */
[----:B------:R-:W-:-:S03]  /*37b0*/  SHF.R.U32.HI R3, RZ, R26, R3 ;  /* 0x0000001aff037219 */ /* 0x000fc60000011603 */
[----:B------:R-:W-:Y:S02]  /*37c0*/  IMAD.MOV.U32 R2, RZ, RZ, R11 ;  /* 0x000000ffff027224 */ /* 0x000fe400078e000b */
[----:B------:R-:W3:Y:S01]  /*37d0*/  LDC R21, c[0x0][0x648] ;  /* 0x00019200ff157b82 */ /* 0x000ee20000000800 */
[----:B0-----:R-:W-:-:S07]  /*37e0*/  IMAD R32, R7, R6, R14 ;  /* 0x0000000607207224 */ /* 0x001fce00078e020e */
[----:B------:R-:W0:Y:S08]  /*37f0*/  LDC R25, c[0x0][0x638] ;  /* 0x00018e00ff197b82 */ /* 0x000e300000000800 */
[----:B------:R-:W0:Y:S01]  /*3800*/  LDC R27, c[0x0][0x610] ;  /* 0x00018400ff1b7b82 */ /* 0x000e220000000800 */
[----:B-1--4-:R-:W-:Y:S05]  /*3810*/  @!P0 BRA `(.L_x_54) ;  /* 0x0000000000288947 */ /* 0x012fea0003800000 */
[----:B------:R-:W1:Y:S02]  /*3820*/  LDC R0, c[0x0][0x64c] ;  /* 0x00019300ff007b82 */ /* 0x000e640000000800 */
[----:B-1----:R-:W-:-:S05]  /*3830*/  IADD3 R7, P0, R11, R0, RZ ;  /* 0x000000000b077210 */ /* 0x002fca0007f1e0ff */
        /* <DEDUP_REMOVED lines=8> */
.L_x_54:
[----:B------:R-:W-:Y:S01]  /*38c0*/  ISETP.NE.AND P0, PT, R23, 0x1, PT ;  /* 0x000000011700780c */ /* 0x000fe20003f05270 */
[----:B--2---:R-:W-:Y:S01]  /*38d0*/  VIADD R5, R13, 0xffffffff ;  /* 0xffffffff0d057836 */ /* 0x004fe20000000000 */
[----:B---3--:R-:W-:Y:S01]  /*38e0*/  SHF.R.U64 R0, R2, R21, R3 ;  /* 0x0000001502007219 */ /* 0x008fe20000001203 */
[----:B------:R-:W-:Y:S01]  /*38f0*/  IMAD.MOV R12, RZ, RZ, -R12 ;  /* 0x000000ffff0c7224 */ /* 0x000fe200078e0a0c */
[----:B------:R-:W-:Y:S02]  /*3900*/  LOP3.LUT R3, R10, R47, RZ, 0xc0, !PT ;  /* 0x0000002f0a037212 */ /* 0x000fe400078ec0ff */
[----:B------:R-:W-:Y:S01]  /*3910*/  LOP3.LUT R5, R8, R5, RZ, 0xc0, !PT ;  /* 0x0000000508057212 */ /* 0x000fe200078ec0ff */
[----:B------:R-:W-:Y:S02]  /*3920*/  IMAD.MOV R2, RZ, RZ, -R0 ;  /* 0x000000ffff027224 */ /* 0x000fe400078e0a00 */
[----:B------:R-:W-:Y:S02]  /*3930*/  IMAD R3, R44, R0, R3 ;  /* 0x000000002c037224 */ /* 0x000fe400078e0203 */
[----:B0-----:R-:W-:-:S02]  /*3940*/  IMAD R0, R2, R25, R11 ;  /* 0x0000001902007224 */ /* 0x001fc400078e020b */
[----:B------:R-:W-:Y:S02]  /*3950*/  @P0 IMAD R32, R20, R12, R15 ;  /* 0x0000000c14200224 */ /* 0x000fe400078e020f */
[----:B------:R-:W-:Y:S02]  /*3960*/  IMAD.MOV.U32 R2, RZ, RZ, 0x1 ;  /* 0x00000001ff027424 */ /* 0x000fe400078e00ff */
[----:B------:R-:W-:Y:S02]  /*3970*/  IMAD R32, R3, R27, R32 ;  /* 0x0000001b03207224 */ /* 0x000fe400078e0220 */
[----:B------:R-:W-:Y:S01]  /*3980*/  IMAD R3, R0, R13, R5 ;  /* 0x0000000d00037224 */ /* 0x000fe200078e0205 */
[----:B------:R-:W-:-:S04]  /*3990*/  PRMT R0, R2, 0x7610, R0 ;  /* 0x0000761002007816 */ /* 0x000fc80000000000 */
[----:B------:R-:W-:Y:S02]  /*39a0*/  SEL R2, R3, R32, !P0 ;  /* 0x0000002003027207 */ /* 0x000fe40004000000 */
[----:B------:R-:W-:-:S07]  /*39b0*/  SEL R32, R32, R3, !P0 ;  /* 0x0000000320207207 */ /* 0x000fce0004000000 */
.L_x_52:
[----:B------:R-:W-:Y:S02]  /*39c0*/  LOP3.LUT P0, RZ, R0, 0xff, RZ, 0xc0, !PT ;  /* 0x000000ff00ff7812 */ /* 0x000fe4000780c0ff */
[----:B------:R-:W-:-:S11]  /*39d0*/  LOP3.LUT R50, R50, 0x1, RZ, 0x3c, !PT ;  /* 0x0000000132327812 */ /* 0x000fd600078e3cff */
[----:B------:R-:W-:Y:S05]  /*39e0*/  @P0 BRA `(.L_x_55) ;  /* 0xffffffdc00c00947 */ /* 0x000fea000383ffff */
[----:B------:R-:W-:Y:S05]  /*39f0*/  EXIT ;  /* 0x000000000000794d */ /* 0x000fea0003800000 */
.L_x_18:
[----:B------:R-:W-:-:S08]  /*3a00*/  ISETP.NE.AND P0, PT, R5, RZ, PT ;  /* 0x000000ff0500720c */ /* 0x000fd00003f05270 */
[----:B-----5:R-:W0:-:S00]  /*3a10*/  USETMAXREG.DEALLOC.CTAPOOL 0x28 ;  /* 0x00000028000079c8 */ /* 0x020e0000080e0500 */
[----:B------:R-:W-:Y:S05]  /*3a20*/  @P0 EXIT ;  /* 0x000000000000094d */ /* 0x000fea0003800000 */
[----:B0-----:R-:W-:Y:S01]  /*3a30*/  LOP3.LUT P0, RZ, R9, 0xff, RZ, 0xc0, !PT ;  /* 0x000000ff09ff7812 */ /* 0x001fe2000780c0ff */
[----:B------:R-:W-:Y:S02]  /*3a40*/  IMAD.MOV.U32 R6, RZ, RZ, 0x1 ;  /* 0x00000001ff067424 */ /* 0x000fe400078e00ff */
[----:B------:R-:W-:-:S10]  /*3a50*/  IMAD.MOV.U32 R7, RZ, RZ, RZ ;  /* 0x000000ffff077224 */ /* 0x000fd400078e00ff */
[----:B------:R-:W-:Y:S05]  /*3a60*/  @!P0 BRA `(.L_x_56) ;  /* 0x0000000c00608947 */ /* 0x000fea0003800000 */
[----:B------:R-:W0:Y:S01]  /*3a70*/  S2R R10, SR_CgaCtaId ;  /* 0x00000000000a7919 */ /* 0x000e220000008800 */
[----:B------:R-:W-:Y:S01]  /*3a80*/  LOP3.LUT P0, RZ, R4, 0x1f, RZ, 0xc0, !PT ;  /* 0x0000001f04ff7812 */ /* 0x000fe2000780c0ff */
[----:B------:R-:W-:Y:S01]  /*3a90*/  ULDC UR5, c[0x0][0x658] ;  /* 0x0001960000057ab9 */ /* 0x000fe20000000800 */
[----:B------:R-:W-:Y:S01]  /*3aa0*/  UMOV UR6, 0xffffffff ;  /* 0xffffffff00067882 */ /* 0x000fe20000000000 */
[----:B------:R-:W-:Y:S01]  /*3ab0*/  BSSY B0, `(.L_x_56) ;  /* 0x00000d3000007945 */ /* 0x000fe20003800000 */
[----:B------:R-:W-:Y:S01]  /*3ac0*/  USHF.L.U32 UR6, UR6, UR5, URZ ;  /* 0x0000000506067299 */ /* 0x000fe2000800063f */
[C---:B------:R-:W-:Y:S01]  /*3ad0*/  ISETP.NE.AND P2, PT, R3.reuse, RZ, PT ;  /* 0x000000ff0300720c */ /* 0x040fe20003f45270 */
[----:B------:R-:W-:Y:S01]  /*3ae0*/  IMAD.MOV.U32 R9, RZ, RZ, 0x1 ;  /* 0x00000001ff097424 */ /* 0x000fe200078e00ff */
[----:B------:R-:W-:Y:S01]  /*3af0*/  ISETP.NE.OR P0, PT, R3, RZ, !P0 ;  /* 0x000000ff0300720c */ /* 0x000fe20004705670 */
[----:B------:R-:W-:Y:S01]  /*3b00*/  IMAD.MOV.U32 R6, RZ, RZ, 0x1 ;  /* 0x00000001ff067424 */ /* 0x000fe200078e00ff */
[----:B------:R-:W-:Y:S01]  /*3b10*/  LOP3.LUT R8, R18, 0x2, RZ, 0xfc, !PT ;  /* 0x0000000212087812 */ /* 0x000fe200078efcff */
[----:B------:R-:W-:Y:S01]  /*3b20*/  IMAD.MOV.U32 R7, RZ, RZ, RZ ;  /* 0x000000ffff077224 */ /* 0x000fe200078e00ff */
[----:B------:R-:W-:Y:S01]  /*3b30*/  ULDC UR4, c[0x0][0x600] ;  /* 0x0001800000047ab9 */ /* 0x000fe20000000800 */
[----:B------:R-:W-:Y:S01]  /*3b40*/  UMOV UR7, 0x1 ;  /* 0x0000000100077882 */ /* 0x000fe20000000000 */
[----:B------:R-:W-:-:S02]  /*3b50*/  UIADD3 UR21, UR40, 0x1, URZ ;  /* 0x0000000128157890 */ /* 0x000fc4000fffe03f */
[----:B------:R-:W-:Y:S02]  /*3b60*/  UIADD3 UR4, UR4, -0x1, URZ ;  /* 0xffffffff04047890 */ /* 0x000fe4000fffe03f */
[----:B------:R-:W-:Y:S02]  /*3b70*/  USHF.L.U32 UR5, UR7, UR5, URZ ;  /* 0x0000000507057299 */ /* 0x000fe4000800063f */
[----:B------:R-:W-:Y:S01]  /*3b80*/  ULOP3.LUT UR13, URZ, UR6, URZ, 0x33, !UPT ;  /* 0x000000063f0d7292 */ /* 0x000fe2000f8e333f */
[----:B------:R-:W-:Y:S01]  /*3b90*/  ULDC.64 UR22, c[0x0][0x198] ;  /* 0x0000660000167ab9 */ /* 0x000fe20000000a00 */
[C---:B0-----:R-:W-:Y:S02]  /*3ba0*/  IMAD.SHL.U32 R11, R10.reuse, 0x8, RZ ;  /* 0x000000080a0b7824 */ /* 0x041fe400078e00ff */
[----:B------:R-:W-:-:S03]  /*3bb0*/  IMAD.SHL.U32 R10, R10, 0x200, RZ ;  /* 0x000002000a0a7824 */ /* 0x000fc600078e00ff */
[----:B------:R-:W-:Y:S02]  /*3bc0*/  LOP3.LUT R11, R11, 0x8, RZ, 0xc0, !PT ;  /* 0x000000080b0b7812 */ /* 0x000fe400078ec0ff */
[----:B------:R-:W-:-:S07]  /*3bd0*/  LOP3.LUT R10, R10, 0x200, RZ, 0xc0, !PT ;  /* 0x000002000a0a7812 */ /* 0x000fce00078ec0ff */
.L_x_68:
[----:B------:R-:W-:-:S03]  /*3be0*/  UMOV UR6, 0xffffffff ;  /* 0xffffffff00067882 */ /* 0x000fc60000000000 */
[----:B------:R-:W-:Y:S05]  /*3bf0*/  BRA.DIV UR6, `(.L_x_57) ;  /* 0x0000001606147947 */ /* 0x000fea000b800000 */
[----:B------:R-:W-:-:S13]  /*3c00*/  ELECT P6, URZ, PT ;  /* 0x00000000003f782f */ /* 0x000fda00038c0000 */
.L_x_88:
[----:B------:R-:W0:Y:S01]  /*3c10*/  LDC R3, c[0x0][0x28c] ;  /* 0x0000a300ff037b82 */ /* 0x000e220000000800 */
[----:B------:R-:W-:Y:S01]  /*3c20*/  BSSY B1, `(.L_x_58) ;  /* 0x0000045000017945 */ /* 0x000fe20003800000 */
[----:B0-----:R-:W-:-:S13]  /*3c30*/  ISETP.LT.OR P6, PT, R3, 0x1, !P6 ;  /* 0x000000010300780c */ /* 0x001fda00077c1670 */
[----:B------:R-:W-:Y:S05]  /*3c40*/  @P6 BRA `(.L_x_59) ;  /* 0x0000000400086947 */ /* 0x000fea0003800000 */
[----:B------:R-:W-:Y:S02]  /*3c50*/  IMAD R12, R2, 0x10, R11 ;  /* 0x00000010020c7824 */ /* 0x000fe400078e020b */
[----:B------:R-:W-:Y:S02]  /*3c60*/  IMAD.SHL.U32 R32, R32, 0x40, RZ ;  /* 0x0000004020207824 */ /* 0x000fe400078e00ff */
[----:B------:R-:W-:Y:S02]  /*3c70*/  IMAD.MOV.U32 R15, RZ, RZ, RZ ;  /* 0x000000ffff0f7224 */ /* 0x000fe400078e00ff */
[----:B------:R-:W-:Y:S02]  /*3c80*/  IMAD.U32 R20, RZ, RZ, UR21 ;  /* 0x00000015ff147e24 */ /* 0x000fe4000f8e00ff */
[----:B------:R-:W-:Y:S02]  /*3c90*/  IMAD.MOV.U32 R2, RZ, RZ, R6 ;  /* 0x000000ffff027224 */ /* 0x000fe400078e0006 */
[----:B------:R-:W-:-:S07]  /*3ca0*/  IMAD.MOV.U32 R3, RZ, RZ, R7 ;  /* 0x000000ffff037224 */ /* 0x000fce00078e0007 */
.L_x_63:
[----:B------:R-:W0:Y:S01]  /*3cb0*/  S2R R5, SR_CgaCtaId ;  /* 0x0000000000057919 */ /* 0x000e220000008800 */
[----:B------:R-:W-:-:S04]  /*3cc0*/  MOV R4, 0x400 ;  /* 0x0000040000047802 */ /* 0x000fc80000000f00 */
[----:B0-----:R-:W-:Y:S02]  /*3cd0*/  LEA R14, R5, R4, 0x18 ;  /* 0x00000004050e7211 */ /* 0x001fe400078ec0ff */
[----:B------:R-:W-:Y:S01]  /*3ce0*/  SHF.L.U32 R4, R2, 0x1f, RZ ;  /* 0x0000001f02047819 */ /* 0x000fe200000006ff */
[----:B------:R-:W0:Y:S02]  /*3cf0*/  @!P2 LDC R5, c[0x0][0x500] ;  /* 0x00014000ff05ab82 */ /* 0x000e240000000800 */
[----:B------:R-:W-:-:S04]  /*3d00*/  IMAD R13, R3, 0x8, R14 ;  /* 0x00000008030d7824 */ /* 0x000fc800078e020e */
[----:B------:R-:W1:Y:S02]  /*3d10*/  SYNCS.PHASECHK.TRANS64.TRYWAIT P1, [R13+URZ+0x58], R4 ;  /* 0x000058040d0075a7 */ /* 0x000e64000802017f */
[----:B-1----:R-:W-:Y:S05]  /*3d20*/  @!P1 BRA `(.L_x_60) ;  /* 0x0000001000e89947 */ /* 0x002fea0003800000 */
.L_x_89:
[----:B-1----:R-:W-:Y:S01]  /*3d30*/  PRMT R4, R8, 0x9910, RZ ;  /* 0x0000991008047816 */ /* 0x002fe200000000ff */
[----:B0-----:R0:W-:Y:S03]  /*3d40*/  @!P2 SYNCS.ARRIVE.TRANS64 RZ, [R13+URZ], R5 ;  /* 0x000000050dffa9a7 */ /* 0x0011e6000800003f */
[----:B------:R-:W-:-:S13]  /*3d50*/  ISETP.NE.AND P1, PT, R4, 0x2, PT ;  /* 0x000000020400780c */ /* 0x000fda0003f25270 */
[----:B0-----:R-:W-:Y:S05]  /*3d60*/  @P1 BRA `(.L_x_61) ;  /* 0x0000000000041947 */ /* 0x001fea0003800000 */
[----:B------:R-:W-:Y:S01]  /*3d70*/  BPT.TRAP 0x1 ;  /* 0x000000040000795c */ /* 0x000fe20000300000 */
.L_x_61:
[----:B------:R-:W-:Y:S05]  /*3d80*/  @P0 BRA `(.L_x_62) ;  /* 0x0000000000040947 */ /* 0x000fea0003800000 */
[----:B------:R-:W-:Y:S01]  /*3d90*/  BPT.TRAP 0x1 ;  /* 0x000000040000795c */ /* 0x000fe20000300000 */
.L_x_62:
[----:B------:R-:W-:Y:S01]  /*3da0*/  IMAD R4, R3, 0x4000, R14 ;  /* 0x0000400003047824 */ /* 0x000fe200078e020e */
[----:B------:R-:W-:Y:S01]  /*3db0*/  R2UR UR34, R15 ;  /* 0x000000000f2272ca */ /* 0x000fe200000e0000 */
[----:B------:R-:W-:Y:S01]  /*3dc0*/  VIADD R20, R20, 0xffffffff ;  /* 0xffffffff14147836 */ /* 0x000fe20000000000 */
[----:B------:R-:W-:Y:S01]  /*3dd0*/  R2UR UR33, R13 ;  /* 0x000000000d2172ca */ /* 0x000fe200000e0000 */
[----:B------:R-:W-:Y:S01]  /*3de0*/  UIADD3 UR6, UP0, UR22, 0xf0, URZ ;  /* 0x000000f016067890 */ /* 0x000fe2000ff1e03f */
[----:B------:R-:W-:Y:S01]  /*3df0*/  R2UR UR24, R4 ;  /* 0x00000000041872ca */ /* 0x000fe200000e0000 */
[----:B------:R-:W-:Y:S01]  /*3e00*/  IMAD R4, R3, 0x800, R10 ;  /* 0x0000080003047824 */ /* 0x000fe200078e020a */
[----:B------:R-:W-:Y:S01]  /*3e10*/  R2UR UR36, R33 ;  /* 0x00000000212472ca */ /* 0x000fe200000e0000 */
[----:B------:R-:W-:Y:S01]  /*3e20*/  UIADD3 UR30, UP1, UR22, 0x1f0, URZ ;  /* 0x000001f0161e7890 */ /* 0x000fe2000ff3e03f */
[----:B------:R-:W-:Y:S01]  /*3e30*/  R2UR UR35, R32 ;  /* 0x00000000202372ca */ /* 0x000fe200000e0000 */
[----:B------:R-:W-:Y:S01]  /*3e40*/  IMAD R4, R4, 0x2, R14 ;  /* 0x0000000204047824 */ /* 0x000fe200078e020e */
[----:B------:R-:W-:Y:S01]  /*3e50*/  R2UR UR19, R12 ;  /* 0x000000000c1372ca */ /* 0x000fe200000e0000 */
[----:B------:R-:W-:Y:S01]  /*3e60*/  UIADD3.X UR7, URZ, UR23, URZ, UP0, !UPT ;  /* 0x000000173f077290 */ /* 0x000fe200087fe43f */
[----:B------:R-:W-:Y:S01]  /*3e70*/  ISETP.GT.AND P3, PT, R20, 0x1, PT ;  /* 0x000000011400780c */ /* 0x000fe20003f64270 */
[----:B------:R-:W-:Y:S01]  /*3e80*/  UIADD3 UR26, UR34, 0x40, URZ ;  /* 0x00000040221a7890 */ /* 0x000fe2000fffe03f */
[----:B------:R-:W-:Y:S01]  /*3e90*/  R2UR UR8, R4 ;  /* 0x00000000040872ca */ /* 0x000fe200000e0000 */
[----:B------:R-:W-:Y:S01]  /*3ea0*/  UIADD3.X UR31, URZ, UR23, URZ, UP1, !UPT ;  /* 0x000000173f1f7290 */ /* 0x000fe20008ffe43f */
[----:B------:R-:W-:Y:S01]  /*3eb0*/  VIADD R3, R3, 0x1 ;  /* 0x0000000103037836 */ /* 0x000fe20000000000 */
[----:B------:R-:W-:Y:S01]  /*3ec0*/  UIADD3 UR32, UR24, 0x180, URZ ;  /* 0x0000018018207890 */ /* 0x000fe2000fffe03f */
[----:B------:R-:W-:Y:S01]  /*3ed0*/  VIADD R15, R15, 0x80 ;  /* 0x000000800f0f7836 */ /* 0x000fe20000000000 */
[----:B------:R-:W-:Y:S01]  /*3ee0*/  UIADD3 UR24, UR24, 0x2180, URZ ;  /* 0x0000218018187890 */ /* 0x000fe2000fffe03f */
[----:B------:R-:W-:Y:S01]  /*3ef0*/  UMOV UR14, 0x0 ;  /* 0x00000000000e7882 */ /* 0x000fe20000000000 */
[----:B------:R-:W-:Y:S01]  /*3f00*/  UMOV UR15, 0x10000000 ;  /* 0x10000000000f7882 */ /* 0x000fe20000000000 */
[----:B------:R-:W-:Y:S01]  /*3f10*/  ISETP.NE.AND P1, PT, R3, 0xb, PT ;  /* 0x0000000b0300780c */ /* 0x000fe20003f25270 */
[----:B------:R-:W-:Y:S01]  /*3f20*/  UMOV UR25, UR33 ;  /* 0x0000002100197c82 */ /* 0x000fe20008000000 */
[----:B------:R-:W-:Y:S01]  /*3f30*/  UMOV UR28, UR36 ;  /* 0x00000024001c7c82 */ /* 0x000fe20008000000 */
[----:B------:R-:W-:-:S02]  /*3f40*/  UMOV UR27, UR35 ;  /* 0x00000023001b7c82 */ /* 0x000fc40008000000 */
[----:B------:R-:W-:Y:S01]  /*3f50*/  UIADD3 UR16, UR8, 0x2c180, URZ ;  /* 0x0002c18008107890 */ /* 0x000fe2000fffe03f */
[----:B------:R0:W-:Y:S01]  /*3f60*/  UTMALDG.3D [UR32], [UR6], desc[UR14] ;  /* 0x00000e20060075b4 */ /* 0x0001e20008011000 */
[----:B------:R-:W-:Y:S01]  /*3f70*/  UIADD3 UR8, UR8, 0x2c980, URZ ;  /* 0x0002c98008087890 */ /* 0x000fe2000fffe03f */
[----:B------:R-:W-:Y:S01]  /*3f80*/  SEL R5, RZ, 0x1, P1 ;  /* 0x00000001ff057807 */ /* 0x000fe20000800000 */
[----:B------:R-:W-:Y:S01]  /*3f90*/  UMOV UR29, 0x30000 ;  /* 0x00030000001d7882 */ /* 0x000fe20000000000 */
[----:B------:R-:W-:Y:S01]  /*3fa0*/  UMOV UR17, UR33 ;  /* 0x0000002100117c82 */ /* 0x000fe20008000000 */
[----:B------:R-:W-:Y:S01]  /*3fb0*/  UMOV UR18, UR34 ;  /* 0x0000002200127c82 */ /* 0x000fe20008000000 */
[----:B------:R-:W-:Y:S01]  /*3fc0*/  UMOV UR20, UR36 ;  /* 0x0000002400147c82 */ /* 0x000fe20008000000 */
[----:B------:R-:W-:Y:S01]  /*3fd0*/  UMOV UR9, UR33 ;  /* 0x0000002100097c82 */ /* 0x000fe20008000000 */
[----:B------:R-:W-:Y:S01]  /*3fe0*/  UMOV UR11, UR19 ;  /* 0x00000013000b7c82 */ /* 0x000fe20008000000 */
[----:B------:R-:W-:Y:S01]  /*3ff0*/  UMOV UR12, UR36 ;  /* 0x00000024000c7c82 */ /* 0x000fe20008000000 */
[----:B------:R0:W-:Y:S01]  /*4000*/  UTMALDG.3D [UR24], [UR6], desc[UR14] ;  /* 0x00000e18060075b4 */ /* 0x0001e20008011000 */
[----:B------:R-:W-:Y:S01]  /*4010*/  UMOV UR10, UR26 ;  /* 0x0000001a000a7c82 */ /* 0x000fe20008000000 */
[----:B------:R-:W-:-:S02]  /*4020*/  LOP3.LUT R2, R2, R5, RZ, 0x3c, !PT ;  /* 0x0000000502027212 */ /* 0x000fc400078e3cff */
[----:B------:R-:W-:Y:S01]  /*4030*/  SEL R3, R3, RZ, P1 ;  /* 0x000000ff03037207 */ /* 0x000fe20000800000 */
[----:B------:R0:W-:Y:S01]  /*4040*/  UTMALDG.3D.MULTICAST [UR16], [UR30], UR29, desc[UR14] ;  /* 0x00000e101e0073b4 */ /* 0x0001e2000801181d */
[----:B------:R0:W-:Y:S02]  /*4050*/  UTMALDG.3D.MULTICAST [UR8], [UR30], UR29, desc[UR14] ;  /* 0x00000e081e0073b4 */ /* 0x0001e4000801181d */
[----:B0-----:R-:W-:Y:S05]  /*4060*/  @P3 BRA `(.L_x_63) ;  /* 0xfffffffc00103947 */ /* 0x001fea000383ffff */
.L_x_59:
[----:B------:R-:W-:Y:S05]  /*4070*/  BSYNC B1 ;  /* 0x0000000000017941 */ /* 0x000fea0003800000 */
.L_x_58:
[----:B------:R-:W-:Y:S01]  /*4080*/  LOP3.LUT P4, RZ, R9, 0xff, RZ, 0xc0, !PT ;  /* 0x000000ff09ff7812 */ /* 0x000fe2000788c0ff */
[----:B------:R-:W-:Y:S01]  /*4090*/  VIADD R4, R7, UR40 ;  /* 0x0000002807047c36 */ /* 0x000fe20008000000 */
[----:B------:R-:W-:Y:S01]  /*40a0*/  ULDC.64 UR6, c[0x0][0x650] ;  /* 0x0001940000067ab9 */ /* 0x000fe20000000a00 */
[----:B------:R-:W-:Y:S01]  /*40b0*/  IMAD.U32 R7, RZ, RZ, UR40 ;  /* 0x00000028ff077e24 */ /* 0x000fe2000f8e00ff */
[----:B------:R-:W-:Y:S01]  /*40c0*/  UISETP.GE.U32.AND UP0, UPT, UR40, 0xb, UPT ;  /* 0x0000000b2800788c */ /* 0x000fe2000bf06070 */
[----:B------:R-:W-:Y:S01]  /*40d0*/  BSSY B1, `(.L_x_64) ;  /* 0x000006e000017945 */ /* 0x000fe20003800000 */
[----:B------:R-:W-:Y:S01]  /*40e0*/  ISETP.GT.U32.AND P1, PT, R4, 0xa, PT ;  /* 0x0000000a0400780c */ /* 0x000fe20003f24070 */
[----:B------:R-:W-:Y:S01]  /*40f0*/  IMAD.MOV.U32 R32, RZ, RZ, -0x1 ;  /* 0xffffffffff207424 */ /* 0x000fe200078e00ff */
[----:B------:R-:W-:Y:S01]  /*4100*/  PRMT R9, RZ, 0x7610, R9 ;  /* 0x00007610ff097816 */ /* 0x000fe20000000009 */
[----:B------:R-:W-:Y:S01]  /*4110*/  IMAD.MOV.U32 R33, RZ, RZ, -0x1 ;  /* 0xffffffffff217424 */ /* 0x000fe200078e00ff */
[----:B------:R-:W-:-:S02]  /*4120*/  ISETP.LT.U32.AND P1, PT, R7, 0xb, P1 ;  /* 0x0000000b0700780c */ /* 0x000fc40000f21070 */
[----:B------:R-:W-:Y:S01]  /*4130*/  PLOP3.LUT P3, PT, PT, PT, UP0, 0x80, 0x0 ;  /* 0x000000000000781c */ /* 0x000fe20003f6f008 */
[----:B------:R-:W0:Y:S01]  /*4140*/  @P4 S2R R3, SR_CgaCtaId ;  /* 0x0000000000034919 */ /* 0x000e220000008800 */
[----:B------:R-:W-:-:S04]  /*4150*/  @P4 MOV R2, 0x400 ;  /* 0x0000040000024802 */ /* 0x000fc80000000f00 */
[----:B0-----:R-:W-:Y:S01]  /*4160*/  @P4 LEA R5, R3, R2, 0x18 ;  /* 0x0000000203054211 */ /* 0x001fe200078ec0ff */
[----:B------:R-:W-:-:S03]  /*4170*/  IMAD.WIDE.U32 R2, R4, -0x45d1745d, RZ ;  /* 0xba2e8ba304027825 */ /* 0x000fc600078e00ff */
[----:B------:R0:W-:Y:S01]  /*4180*/  @P4 SYNCS.ARRIVE.TRANS64.A1T0 RZ, [R5+URZ+0xe8], RZ ;  /* 0x0000e8ff05ff49a7 */ /* 0x0001e2000810003f */
[----:B------:R-:W-:Y:S01]  /*4190*/  IADD3 R22, P4, R22, R16, RZ ;  /* 0x0000001016167210 */ /* 0x000fe20007f9e0ff */
[----:B------:R-:W-:-:S04]  /*41a0*/  IMAD.MOV.U32 R2, RZ, RZ, -0x1 ;  /* 0xffffffffff027424 */ /* 0x000fc800078e00ff */
[----:B------:R-:W-:Y:S01]  /*41b0*/  IMAD.X R19, R19, 0x1, R0, P4 ;  /* 0x0000000113137824 */ /* 0x000fe200020e0600 */
[----:B0-----:R-:W-:Y:S02]  /*41c0*/  SHF.R.U32.HI R5, RZ, 0x3, R3 ;  /* 0x00000003ff057819 */ /* 0x001fe40000011603 */
[----:B------:R-:W-:Y:S02]  /*41d0*/  SEL R3, RZ, 0x1, !P1 ;  /* 0x00000001ff037807 */ /* 0x000fe40004800000 */
[----:B------:R-:W-:Y:S01]  /*41e0*/  ISETP.GE.U32.AND P1, PT, R22, UR6, PT ;  /* 0x0000000616007c0c */ /* 0x000fe2000bf26070 */
[----:B------:R-:W-:Y:S01]  /*41f0*/  IMAD R7, R5, -0xb, R4 ;  /* 0xfffffff505077824 */ /* 0x000fe200078e0204 */
[----:B------:R-:W-:Y:S02]  /*4200*/  LOP3.LUT R6, R6, R3, RZ, 0x3c, !PT ;  /* 0x0000000306067212 */ /* 0x000fe400078e3cff */
[----:B------:R-:W-:Y:S02]  /*4210*/  ISETP.GE.U32.AND.EX P1, PT, R19, UR7, PT, P1 ;  /* 0x0000000713007c0c */ /* 0x000fe4000bf26110 */
[----:B------:R-:W-:-:S02]  /*4220*/  @P3 LOP3.LUT R6, R6, 0x1, R5, 0x78, !PT ;  /* 0x0000000106063812 */ /* 0x000fc400078e7805 */
[----:B------:R-:W-:-:S09]  /*4230*/  PRMT R3, RZ, 0x7610, R3 ;  /* 0x00007610ff037816 */ /* 0x000fd20000000003 */
[----:B------:R-:W-:Y:S05]  /*4240*/  @P1 BRA `(.L_x_65) ;  /* 0x0000000400581947 */ /* 0x000fea0003800000 */
[----:B------:R-:W0:Y:S01]  /*4250*/  S2R R12, SR_CTAID.X ;  /* 0x00000000000c7919 */ /* 0x000e220000002500 */
[----:B------:R-:W-:Y:S01]  /*4260*/  ULDC.64 UR6, c[0x0][0x628] ;  /* 0x00018a0000067ab9 */ /* 0x000fe20000000a00 */
[----:B------:R-:W-:Y:S01]  /*4270*/  ULDC UR9, c[0x0][0x630] ;  /* 0x00018c0000097ab9 */ /* 0x000fe20000000800 */
[----:B------:R-:W-:Y:S01]  /*4280*/  ISETP.NE.U32.AND P1, PT, RZ, UR6, PT ;  /* 0x00000006ff007c0c */ /* 0x000fe2000bf25070 */
[----:B------:R-:W1:Y:S01]  /*4290*/  S2R R13, SR_CTAID.Y ;  /* 0x00000000000d7919 */ /* 0x000e620000002600 */
[----:B------:R-:W-:Y:S01]  /*42a0*/  ULDC UR10, c[0x0][0x150] ;  /* 0x00005400000a7ab9 */ /* 0x000fe20000000800 */
[----:B------:R-:W-:Y:S01]  /*42b0*/  IMAD.MOV.U32 R2, RZ, RZ, R22 ;  /* 0x000000ffff027224 */ /* 0x000fe200078e0016 */
[----:B------:R-:W-:Y:S01]  /*42c0*/  ISETP.NE.AND.EX P1, PT, RZ, UR7, PT, P1 ;  /* 0x00000007ff007c0c */ /* 0x000fe2000bf25310 */
[----:B------:R-:W-:Y:S01]  /*42d0*/  IMAD.MOV.U32 R3, RZ, RZ, R19 ;  /* 0x000000ffff037224 */ /* 0x000fe200078e0013 */
[----:B0-----:R-:W-:-:S11]  /*42e0*/  I2FP.F32.U32 R14, R12 ;  /* 0x0000000c000e7245 */ /* 0x001fd60000201000 */
[----:B------:R-:W-:Y:S05]  /*42f0*/  @!P1 BRA `(.L_x_66) ;  /* 0x0000000000289947 */ /* 0x000fea0003800000 */
[----:B------:R-:W-:Y:S02]  /*4300*/  ULDC UR8, c[0x0][0x634] ;  /* 0x00018d0000087ab9 */ /* 0x000fe40000000800 */
[----:B------:R-:W-:-:S05]  /*4310*/  IADD3 R3, P1, R22, UR8, RZ ;  /* 0x0000000816037c10 */ /* 0x000fca000ff3e0ff */
[----:B------:R-:W-:-:S04]  /*4320*/  IMAD.X R15, RZ, RZ, R19, P1 ;  /* 0x000000ffff0f7224 */ /* 0x000fc800008e0613 */
[----:B------:R-:W-:-:S04]  /*4330*/  IMAD.WIDE.U32 R4, R15, UR6, RZ ;  /* 0x000000060f047c25 */ /* 0x000fc8000f8e00ff */
[----:B------:R-:W-:-:S04]  /*4340*/  IMAD.WIDE.U32 R4, P1, R3, UR7, R4 ;  /* 0x0000000703047c25 */ /* 0x000fc8000f820004 */
[----:B------:R-:W-:-:S04]  /*4350*/  IMAD.WIDE.U32 R2, R3, UR6, RZ ;  /* 0x0000000603027c25 */ /* 0x000fc8000f8e00ff */
[----:B------:R-:W-:Y:S01]  /*4360*/  IMAD.MOV.U32 R2, RZ, RZ, R5 ;  /* 0x000000ffff027224 */ /* 0x000fe200078e0005 */
[----:B------:R-:W-:Y:S01]  /*4370*/  IADD3 RZ, P3, R3, R4, RZ ;  /* 0x0000000403ff7210 */ /* 0x000fe20007f7e0ff */
[----:B------:R-:W-:-:S04]  /*4380*/  IMAD.X R3, RZ, RZ, RZ, P1 ;  /* 0x000000ffff037224 */ /* 0x000fc800008e06ff */
[----:B------:R-:W-:-:S08]  /*4390*/  IMAD.WIDE.U32.X R2, R15, UR7, R2, P3 ;  /* 0x000000070f027c25 */ /* 0x000fd000098e0402 */
.L_x_66:
[--C-:B------:R-:W-:Y:S01]  /*43a0*/  SHF.R.U64 R33, R2, UR9, R3.reuse ;  /* 0x0000000902217c19 */ /* 0x100fe20008001203 */
[----:B------:R-:W-:Y:S01]  /*43b0*/  FMUL R14, R14, UR10 ;  /* 0x0000000a0e0e7c20 */ /* 0x000fe20008400000 */
[----:B------:R-:W-:Y:S01]  /*43c0*/  SHF.R.U32.HI R2, RZ, UR9, R3 ;  /* 0x00000009ff027c19 */ /* 0x000fe20008011603 */
[----:B------:R-:W0:Y:S01]  /*43d0*/  LDC R21, c[0x0][0x144] ;  /* 0x00005100ff157b82 */ /* 0x000e220000000800 */
[----:B------:R-:W-:Y:S01]  /*43e0*/  IADD3 R15, P1, RZ, -R33, RZ ;  /* 0x80000021ff0f7210 */ /* 0x000fe20007f3e0ff */
[----:B------:R-:W-:Y:S01]  /*43f0*/  ULDC UR8, c[0x0][0x154] ;  /* 0x0000550000087ab9 */ /* 0x000fe20000000800 */
[----:B-1----:R-:W-:Y:S01]  /*4400*/  I2FP.F32.U32 R3, R13 ;  /* 0x0000000d00037245 */ /* 0x002fe20000201000 */
[----:B------:R-:W1:Y:S01]  /*4410*/  F2I.U32.TRUNC.NTZ R14, R14 ;  /* 0x0000000e000e7305 */ /* 0x000e62000020f000 */
[----:B------:R-:W-:Y:S01]  /*4420*/  ULDC.64 UR6, c[0x0][0x620] ;  /* 0x0001880000067ab9 */ /* 0x000fe20000000a00 */
[----:B------:R-:W-:Y:S01]  /*4430*/  IMAD.X R2, RZ, RZ, ~R2, P1 ;  /* 0x000000ffff027224 */ /* 0x000fe200008e0e02 */
[----:B------:R-:W-:Y:S01]  /*4440*/  ISETP.NE.AND P4, PT, R23, 0x1, PT ;  /* 0x000000011700780c */ /* 0x000fe20003f85270 */
[----:B------:R-:W-:Y:S01]  /*4450*/  FMUL R4, R3, UR8 ;  /* 0x0000000803047c20 */ /* 0x000fe20008400000 */
[----:B------:R-:W2:Y:S01]  /*4460*/  LDC R20, c[0x0][0x148] ;  /* 0x00005200ff147b82 */ /* 0x000ea20000000800 */
[----:B------:R-:W-:Y:S01]  /*4470*/  IMAD R2, R2, UR6, RZ ;  /* 0x0000000602027c24 */ /* 0x000fe2000f8e02ff */
[----:B------:R-:W-:Y:S01]  /*4480*/  ULDC.64 UR8, c[0x0][0x640] ;  /* 0x0001900000087ab9 */ /* 0x000fe20000000a00 */
[----:B------:R-:W-:Y:S01]  /*4490*/  IMAD.MOV.U32 R3, RZ, RZ, R19 ;  /* 0x000000ffff037224 */ /* 0x000fe200078e0013 */
[----:B------:R-:W-:Y:S01]  /*44a0*/  ISETP.NE.U32.AND P1, PT, RZ, UR8, PT ;  /* 0x00000008ff007c0c */ /* 0x000fe2000bf25070 */
[----:B------:R-:W3:Y:S01]  /*44b0*/  F2I.U32.TRUNC.NTZ R4, R4 ;  /* 0x0000000400047305 */ /* 0x000ee2000020f000 */
[----:B------:R-:W-:-:S02]  /*44c0*/  IMAD R5, R15, UR7, R2 ;  /* 0x000000070f057c24 */ /* 0x000fc4000f8e0202 */
[----:B------:R-:W-:Y:S01]  /*44d0*/  IMAD.MOV.U32 R2, RZ, RZ, R22 ;  /* 0x000000ffff027224 */ /* 0x000fe200078e0016 */
[----:B------:R-:W-:Y:S01]  /*44e0*/  ISETP.NE.AND.EX P1, PT, RZ, UR9, PT, P1 ;  /* 0x00000009ff007c0c */ /* 0x000fe2000bf25310 */
[----:B-1----:R-:W-:Y:S02]  /*44f0*/  IMAD.MOV R14, RZ, RZ, -R14 ;  /* 0x000000ffff0e7224 */ /* 0x002fe400078e0a0e */
[----:B------:R-:W-:Y:S01]  /*4500*/  IMAD.WIDE.U32 R2, R15, UR6, R2 ;  /* 0x000000060f027c25 */ /* 0x000fe2000f8e0002 */
[----:B------:R-:W-:-:S03]  /*4510*/  ULDC UR6, c[0x0][0x618] ;  /* 0x0001860000067ab9 */ /* 0x000fc60000000800 */
[----:B------:R-:W-:Y:S02]  /*4520*/  IMAD.IADD R3, R3, 0x1, R5 ;  /* 0x0000000103037824 */ /* 0x000fe400078e0205 */
[----:B0-----:R-:W-:-:S03]  /*4530*/  IMAD R12, R21, R14, R12 ;  /* 0x0000000e150c7224 */ /* 0x001fc600078e020c */
[--C-:B------:R-:W-:Y:S01]  /*4540*/  SHF.R.U64 R14, R2, UR6, R3.reuse ;  /* 0x00000006020e7c19 */ /* 0x100fe20008001203 */
[----:B---3--:R-:W-:Y:S01]  /*4550*/  IMAD.MOV R2, RZ, RZ, -R4 ;  /* 0x000000ffff027224 */ /* 0x008fe200078e0a04 */
[----:B------:R-:W-:Y:S01]  /*4560*/  SHF.R.U32.HI R3, RZ, UR6, R3 ;  /* 0x00000006ff037c19 */ /* 0x000fe20008011603 */
[----:B------:R-:W-:Y:S02]  /*4570*/  ULDC UR6, c[0x0][0x608] ;  /* 0x0001820000067ab9 */ /* 0x000fe40000000800 */
[----:B--2---:R-:W-:Y:S01]  /*4580*/  @P4 IMAD R12, R20, R2, R13 ;  /* 0x00000002140c4224 */ /* 0x004fe200078e020d */
[--C-:B------:R-:W-:Y:S02]  /*4590*/  SHF.R.U64 R20, R14, UR6, R3.reuse ;  /* 0x000000060e147c19 */ /* 0x100fe40008001203 */
[----:B------:R-:W-:Y:S01]  /*45a0*/  SHF.R.U32.HI R3, RZ, UR6, R3 ;  /* 0x00000006ff037c19 */ /* 0x000fe20008011603 */
[----:B------:R-:W-:-:S03]  /*45b0*/  ULDC UR6, c[0x0][0x658] ;  /* 0x0001960000067ab9 */ /* 0x000fc60000000800 */
[--C-:B------:R-:W-:Y:S02]  /*45c0*/  SHF.R.U64 R13, R20, UR6, R3.reuse ;  /* 0x00000006140d7c19 */ /* 0x100fe40008001203 */
[----:B------:R-:W-:-:S03]  /*45d0*/  SHF.R.U32.HI R15, RZ, UR6, R3 ;  /* 0x00000006ff0f7c19 */ /* 0x000fc60008011603 */
[----:B------:R-:W-:Y:S02]  /*45e0*/  IMAD.MOV.U32 R4, RZ, RZ, R13 ;  /* 0x000000ffff047224 */ /* 0x000fe400078e000d */
[----:B------:R-:W-:Y:S01]  /*45f0*/  IMAD.MOV.U32 R3, RZ, RZ, R15 ;  /* 0x000000ffff037224 */ /* 0x000fe200078e000f */
[----:B------:R-:W-:Y:S06]  /*4600*/  @!P1 BRA `(.L_x_67) ;  /* 0x00000000002c9947 */ /* 0x000fec0003800000 */
        /* <DEDUP_REMOVED lines=9> */
[----:B------:R-:W-:-:S04]  /*46a0*/  IMAD.WIDE.U32.X R2, R15, UR9, R2, P3 ;  /* 0x000000090f027c25 */ /* 0x000fc800098e0402 */
[----:B------:R-:W-:-:S07]  /*46b0*/  IMAD.MOV.U32 R4, RZ, RZ, R2 ;  /* 0x000000ffff047224 */ /* 0x000fce00078e0002 */
.L_x_67:
[----:B------:R-:W-:Y:S01]  /*46c0*/  ULDC UR6, c[0x0][0x648] ;  /* 0x0001920000067ab9 */ /* 0x000fe20000000800 */
[----:B------:R-:W-:Y:S01]  /*46d0*/  LOP3.LUT R2, R20, UR13, RZ, 0xc0, !PT ;  /* 0x0000000d14027c12 */ /* 0x000fe2000f8ec0ff */
[----:B------:R-:W-:Y:S01]  /*46e0*/  ULDC UR7, c[0x0][0x610] ;  /* 0x0001840000077ab9 */ /* 0x000fe20000000800 */
[----:B------:R-:W-:Y:S01]  /*46f0*/  SHF.R.U64 R3, R4, UR6, R3 ;  /* 0x0000000604037c19 */ /* 0x000fe20008001203 */
[----:B------:R-:W-:Y:S01]  /*4700*/  ULDC UR6, c[0x0][0x638] ;  /* 0x00018e0000067ab9 */ /* 0x000fe20000000800 */
[----:B------:R-:W-:-:S03]  /*4710*/  LOP3.LUT R14, R14, UR4, RZ, 0xc0, !PT ;  /* 0x000000040e0e7c12 */ /* 0x000fc6000f8ec0ff */
[----:B------:R-:W-:Y:S02]  /*4720*/  IMAD.MOV R4, RZ, RZ, -R3 ;  /* 0x000000ffff047224 */ /* 0x000fe400078e0a03 */
[----:B------:R-:W-:Y:S02]  /*4730*/  IMAD R3, R3, UR5, R2 ;  /* 0x0000000503037c24 */ /* 0x000fe4000f8e0202 */
[----:B------:R-:W-:Y:S01]  /*4740*/  IMAD R13, R4, UR6, R13 ;  /* 0x00000006040d7c24 */ /* 0x000fe2000f8e020d */
[----:B------:R-:W-:Y:S01]  /*4750*/  ULDC UR6, c[0x0][0x600] ;  /* 0x0001800000067ab9 */ /* 0x000fe20000000800 */
[----:B------:R-:W-:Y:S02]  /*4760*/  IMAD R12, R3, UR7, R12 ;  /* 0x00000007030c7c24 */ /* 0x000fe4000f8e020c */
[----:B------:R-:W-:Y:S02]  /*4770*/  IMAD R13, R13, UR6, R14 ;  /* 0x000000060d0d7c24 */ /* 0x000fe4000f8e020e */
[----:B------:R-:W-:-:S03]  /*4780*/  IMAD.MOV.U32 R3, RZ, RZ, 0x1 ;  /* 0x00000001ff037424 */ /* 0x000fc600078e00ff */
[----:B------:R-:W-:Y:S02]  /*4790*/  SEL R2, R13, R12, !P4 ;  /* 0x0000000c0d027207 */ /* 0x000fe40006000000 */
[----:B------:R-:W-:-:S07]  /*47a0*/  SEL R32, R12, R13, !P4 ;  /* 0x0000000d0c207207 */ /* 0x000fce0006000000 */
.L_x_65:
[----:B------:R-:W-:Y:S05]  /*47b0*/  BSYNC B1 ;  /* 0x0000000000017941 */ /* 0x000fea0003800000 */
.L_x_64:
[----:B------:R-:W-:-:S13]  /*47c0*/  LOP3.LUT P1, RZ, R3, 0xff, RZ, 0xc0, !PT ;  /* 0x000000ff03ff7812 */ /* 0x000fda000782c0ff */
[----:B------:R-:W-:Y:S05]  /*47d0*/  @P1 BRA `(.L_x_68) ;  /* 0xfffffff400001947 */ /* 0x000fea000383ffff */
[----:B------:R-:W-:Y:S05]  /*47e0*/  BSYNC B0 ;  /* 0x0000000000007941 */ /* 0x000fea0003800000 */
.L_x_56:
[----:B------:R-:W-:-:S03]  /*47f0*/  UMOV UR6, 0xffffffff ;  /* 0xffffffff00067882 */ /* 0x000fc60000000000 */
[----:B------:R-:W-:Y:S05]  /*4800*/  BRA.DIV UR6, `(.L_x_69) ;  /* 0x0000000a06447947 */ /* 0x000fea000b800000 */
[----:B------:R-:W-:-:S13]  /*4810*/  ELECT P6, URZ, PT ;  /* 0x00000000003f782f */ /* 0x000fda00038c0000 */
.L_x_92:
[----:B------:R-:W-:Y:S04]  /*4820*/  BSSY B0, `(.L_x_70) ;  /* 0x000006a000007945 */ /* 0x000fe80003800000 */
[----:B------:R-:W-:Y:S05]  /*4830*/  @!P6 BRA `(.L_x_71) ;  /* 0x0000000400a0e947 */ /* 0x000fea0003800000 */
[----:B------:R-:W-:-:S04]  /*4840*/  LOP3.LUT R18, R18, 0x2, RZ, 0xfc, !PT ;  /* 0x0000000212127812 */ /* 0x000fc800078efcff */
[----:B------:R-:W-:-:S13]  /*4850*/  ISETP.NE.AND P0, PT, R18, 0x3, PT ;  /* 0x000000031200780c */ /* 0x000fda0003f05270 */
[----:B------:R-:W-:Y:S05]  /*4860*/  @!P0 BRA `(.L_x_72) ;  /* 0x0000000000048947 */ /* 0x000fea0003800000 */
[----:B------:R-:W-:Y:S01]  /*4870*/  BPT.TRAP 0x1 ;  /* 0x000000040000795c */ /* 0x000fe20000300000 */
.L_x_72:
[----:B------:R-:W0:Y:S01]  /*4880*/  S2R R3, SR_CgaCtaId ;  /* 0x0000000000037919 */ /* 0x000e220000008800 */
[----:B------:R-:W-:Y:S02]  /*4890*/  MOV R0, 0x400 ;  /* 0x0000040000007802 */ /* 0x000fe40000000f00 */
[----:B------:R-:W-:Y:S02]  /*48a0*/  SHF.L.U32 R2, R6, 0x1f, RZ ;  /* 0x0000001f06027819 */ /* 0x000fe400000006ff */
[----:B0-----:R-:W-:-:S05]  /*48b0*/  LEA R0, R3, R0, 0x18 ;  /* 0x0000000003007211 */ /* 0x001fca00078ec0ff */
[----:B------:R-:W-:-:S04]  /*48c0*/  VIADD R0, R0, 0x58 ;  /* 0x0000005800007836 */ /* 0x000fc80000000000 */
[C---:B------:R-:W-:Y:S02]  /*48d0*/  IMAD R5, R7.reuse, 0x8, R0 ;  /* 0x0000000807057824 */ /* 0x040fe400078e0200 */
[----:B------:R-:W-:Y:S02]  /*48e0*/  VIADD R7, R7, 0x1 ;  /* 0x0000000107077836 */ /* 0x000fe40000000000 */
[----:B------:R-:W0:Y:S03]  /*48f0*/  SYNCS.PHASECHK.TRANS64.TRYWAIT P0, [R5+URZ], R2 ;  /* 0x00000002050075a7 */ /* 0x000e26000800017f */
[----:B------:R-:W-:-:S04]  /*4900*/  ISETP.NE.AND P1, PT, R7, 0xb, PT ;  /* 0x0000000b0700780c */ /* 0x000fc80003f25270 */
[----:B------:R-:W-:Y:S02]  /*4910*/  SEL R3, RZ, 0x1, P1 ;  /* 0x00000001ff037807 */ /* 0x000fe40000800000 */
[----:B------:R-:W-:Y:S02]  /*4920*/  SEL R7, R7, RZ, P1 ;  /* 0x000000ff07077207 */ /* 0x000fe40000800000 */
[----:B------:R-:W-:-:S03]  /*4930*/  LOP3.LUT R6, R6, R3, RZ, 0x3c, !PT ;  /* 0x0000000306067212 */ /* 0x000fc600078e3cff */
[----:B------:R-:W-:Y:S01]  /*4940*/  IMAD R9, R7, 0x8, R0 ;  /* 0x0000000807097824 */ /* 0x000fe200078e0200 */
[----:B------:R-:W-:Y:S01]  /*4950*/  SHF.L.U32 R4, R6, 0x1f, RZ ;  /* 0x0000001f06047819 */ /* 0x000fe200000006ff */
[----:B0-----:R-:W-:Y:S06]  /*4960*/  @!P0 BRA `(.L_x_73) ;  /* 0x00000008000c8947 */ /* 0x001fec0003800000 */
.L_x_93:
[----:B------:R-:W1:Y:S01]  /*4970*/  SYNCS.PHASECHK.TRANS64.TRYWAIT P0, [R9+URZ], R4 ;  /* 0x00000004090075a7 */ /* 0x000e62000800017f */
[----:B0-----:R-:W-:-:S05]  /*4980*/  VIADD R2, R7, 0x1 ;  /* 0x0000000107027836 */ /* 0x001fca0000000000 */
[----:B------:R-:W-:-:S04]  /*4990*/  ISETP.NE.AND P1, PT, R2, 0xb, PT ;  /* 0x0000000b0200780c */ /* 0x000fc80003f25270 */
[----:B------:R-:W-:Y:S02]  /*49a0*/  SEL R3, RZ, 0x1, P1 ;  /* 0x00000001ff037807 */ /* 0x000fe40000800000 */
[----:B------:R-:W-:Y:S02]  /*49b0*/  SEL R7, R2, RZ, P1 ;  /* 0x000000ff02077207 */ /* 0x000fe40000800000 */
[----:B------:R-:W-:-:S03]  /*49c0*/  LOP3.LUT R6, R6, R3, RZ, 0x3c, !PT ;  /* 0x0000000306067212 */ /* 0x000fc600078e3cff */
[----:B------:R-:W-:Y:S01]  /*49d0*/  IMAD R8, R7, 0x8, R0 ;  /* 0x0000000807087824 */ /* 0x000fe200078e0200 */
[----:B------:R-:W-:Y:S01]  /*49e0*/  SHF.L.U32 R5, R6, 0x1f, RZ ;  /* 0x0000001f06057819 */ /* 0x000fe200000006ff */
[----:B-1----:R-:W-:Y:S06]  /*49f0*/  @!P0 BRA `(.L_x_74) ;  /* 0x0000000400fc8947 */ /* 0x002fec0003800000 */
.L_x_94:
[----:B------:R-:W1:Y:S01]  /*4a00*/  SYNCS.PHASECHK.TRANS64.TRYWAIT P0, [R8+URZ], R5 ;  /* 0x00000005080075a7 */ /* 0x000e62000800017f */
[----:B------:R-:W-:-:S05]  /*4a10*/  VIADD R2, R7, 0x1 ;  /* 0x0000000107027836 */ /* 0x000fca0000000000 */
[----:B------:R-:W-:-:S04]  /*4a20*/  ISETP.NE.AND P1, PT, R2, 0xb, PT ;  /* 0x0000000b0200780c */ /* 0x000fc80003f25270 */
[----:B------:R-:W-:Y:S02]  /*4a30*/  SEL R3, RZ, 0x1, P1 ;  /* 0x00000001ff037807 */ /* 0x000fe40000800000 */
[----:B------:R-:W-:Y:S02]  /*4a40*/  SEL R7, R2, RZ, P1 ;  /* 0x000000ff02077207 */ /* 0x000fe40000800000 */
[----:B------:R-:W-:-:S03]  /*4a50*/  LOP3.LUT R6, R6, R3, RZ, 0x3c, !PT ;  /* 0x0000000306067212 */ /* 0x000fc600078e3cff */
[----:B0-----:R-:W-:Y:S01]  /*4a60*/  IMAD R9, R7, 0x8, R0 ;  /* 0x0000000807097824 */ /* 0x001fe200078e0200 */
[----:B------:R-:W-:Y:S01]  /*4a70*/  SHF.L.U32 R4, R6, 0x1f, RZ ;  /* 0x0000001f06047819 */ /* 0x000fe200000006ff */
[----:B-1----:R-:W-:Y:S06]  /*4a80*/  @!P0 BRA `(.L_x_75) ;  /* 0x0000000400ec8947 */ /* 0x002fec0003800000 */
.L_x_95:
        /* <DEDUP_REMOVED lines=9> */
.L_x_96:
        /* <DEDUP_REMOVED lines=9> */
.L_x_97:
        /* <DEDUP_REMOVED lines=9> */
.L_x_98:
        /* <DEDUP_REMOVED lines=9> */
.L_x_99:
        /* <DEDUP_REMOVED lines=9> */
.L_x_100:
[----:B------:R-:W1:Y:S01]  /*4d60*/  SYNCS.PHASECHK.TRANS64.TRYWAIT P0, [R8+URZ], R5 ;  /* 0x00000005080075a7 */ /* 0x000e62000800017f */
[----:B------:R-:W-:-:S05]  /*4d70*/  VIADD R2, R7, 0x1 ;  /* 0x0000000107027836 */ /* 0x000fca0000000000 */
[----:B------:R-:W-:-:S04]  /*4d80*/  ISETP.NE.AND P1, PT, R2, 0xb, PT ;  /* 0x0000000b0200780c */ /* 0x000fc80003f25270 */
[----:B------:R-:W-:Y:S02]  /*4d90*/  SEL R3, RZ, 0x1, P1 ;  /* 0x00000001ff037807 */ /* 0x000fe40000800000 */
[----:B------:R-:W-:Y:S02]  /*4da0*/  SEL R7, R2, RZ, P1 ;  /* 0x000000ff02077207 */ /* 0x000fe40000800000 */
[----:B0-----:R-:W-:-:S03]  /*4db0*/  LOP3.LUT R9, R6, R3, RZ, 0x3c, !PT ;  /* 0x0000000306097212 */ /* 0x001fc600078e3cff */
[----:B------:R-:W-:Y:S01]  /*4dc0*/  IMAD R11, R7, 0x8, R0 ;  /* 0x00000008070b7824 */ /* 0x000fe200078e0200 */
[----:B------:R-:W-:Y:S01]  /*4dd0*/  SHF.L.U32 R6, R9, 0x1f, RZ ;  /* 0x0000001f09067819 */ /* 0x000fe200000006ff */
[----:B-1----:R-:W-:Y:S06]  /*4de0*/  @!P0 BRA `(.L_x_81) ;  /* 0x00000004008c8947 */ /* 0x002fec0003800000 */
.L_x_101:
[----:B------:R-:W1:Y:S01]  /*4df0*/  SYNCS.PHASECHK.TRANS64.TRYWAIT P0, [R11+URZ], R6 ;  /* 0x000000060b0075a7 */ /* 0x000e62000800017f */
[----:B------:R-:W-:-:S05]  /*4e00*/  VIADD R2, R7, 0x1 ;  /* 0x0000000107027836 */ /* 0x000fca0000000000 */
[----:B------:R-:W-:-:S04]  /*4e10*/  ISETP.NE.AND P1, PT, R2, 0xb, PT ;  /* 0x0000000b0200780c */ /* 0x000fc80003f25270 */
[----:B------:R-:W-:Y:S02]  /*4e20*/  SEL R4, RZ, 0x1, P1 ;  /* 0x00000001ff047807 */ /* 0x000fe40000800000 */
[----:B------:R-:W-:Y:S02]  /*4e30*/  SEL R3, R2, RZ, P1 ;  /* 0x000000ff02037207 */ /* 0x000fe40000800000 */
[----:B------:R-:W-:Y:S01]  /*4e40*/  LOP3.LUT R4, R9, R4, RZ, 0x3c, !PT ;  /* 0x0000000409047212 */ /* 0x000fe200078e3cff */
[----:B-1----:R-:W-:Y:S06]  /*4e50*/  @!P0 BRA `(.L_x_82) ;  /* 0x0000000400848947 */ /* 0x002fec0003800000 */
.L_x_102:
[----:B------:R-:W-:Y:S01]  /*4e60*/  IMAD R3, R3, 0x8, R0 ;  /* 0x0000000803037824 */ /* 0x000fe200078e0200 */
[----:B------:R-:W-:-:S07]  /*4e70*/  SHF.L.U32 R0, R4, 0x1f, RZ ;  /* 0x0000001f04007819 */ /* 0x000fce00000006ff */
.L_x_83:
[----:B--2---:R2:W3:Y:S02]  /*4e80*/  SYNCS.PHASECHK.TRANS64.TRYWAIT P0, [R3+URZ], R0 ;  /* 0x00000000030075a7 */ /* 0x0044e4000800017f */
[----:B---3--:R-:W-:Y:S05]  /*4e90*/  @!P0 NANOSLEEP.SYNCS 0x989680 ;  /* 0x009896800000895d */ /* 0x008fea0003900000 */
[----:B------:R-:W3:Y:S02]  /*4ea0*/  @!P0 SYNCS.PHASECHK.TRANS64 P0, [R3+URZ], R0 ;  /* 0x00000000030085a7 */ /* 0x000ee4000800007f */
[----:B---3--:R-:W-:Y:S05]  /*4eb0*/  @!P0 BRA `(.L_x_83) ;  /* 0xfffffffc00f08947 */ /* 0x008fea000383ffff */
.L_x_71:
[----:B------:R-:W-:Y:S05]  /*4ec0*/  BSYNC B0 ;  /* 0x0000000000007941 */ /* 0x000fea0003800000 */
.L_x_70:
[----:B------:R-:W-:Y:S05]  /*4ed0*/  EXIT ;  /* 0x000000000000794d */ /* 0x000fea0003800000 */
.L_x_20:
[----:B0-----:R-:W-:-:S04]  /*4ee0*/  IMAD.U32 R3, RZ, RZ, UR43 ;  /* 0x0000002bff037e24 */ /* 0x001fc8000f8e00ff */
[----:B------:R0:W1:Y:S03]  /*4ef0*/  SYNCS.PHASECHK.TRANS64.TRYWAIT P0, [R3+URZ+-0x8], R0 ;  /* 0xfffff800030075a7 */ /* 0x000066000800017f */
[----:B-1----:R-:W-:Y:S05]  /*4f00*/  @!P0 NANOSLEEP.SYNCS 0x989680 ;  /* 0x009896800000895d */ /* 0x002fea0003900000 */
[----:B------:R-:W1:Y:S02]  /*4f10*/  @!P0 SYNCS.PHASECHK.TRANS64 P0, [R3+URZ+-0x8], R0 ;  /* 0xfffff800030085a7 */ /* 0x000e64000800007f */
[----:B-1----:R-:W-:Y:S05]  /*4f20*/  @!P0 BRA `(.L_x_20) ;  /* 0xfffffffc00ec8947 */ /* 0x002fea000383ffff */
[----:B------:R-:W-:Y:S05]  /*4f30*/  BRA `(.L_x_84) ;  /* 0xffffffc800787947 */ /* 0x000fea000383ffff */
.L_x_25:
[----:B-1----:R1:W2:Y:S02]  /*4f40*/  SYNCS.PHASECHK.TRANS64.TRYWAIT P1, [R3+URZ], R0 ;  /* 0x00000000030075a7 */ /* 0x0022a4000802017f */
[----:B--2---:R-:W-:Y:S05]  /*4f50*/  @!P1 NANOSLEEP.SYNCS 0x989680 ;  /* 0x009896800000995d */ /* 0x004fea0003900000 */
[----:B------:R-:W2:Y:S02]  /*4f60*/  @!P1 SYNCS.PHASECHK.TRANS64 P1, [R3+URZ], R0 ;  /* 0x00000000030095a7 */ /* 0x000ea4000802007f */
[----:B--2---:R-:W-:Y:S05]  /*4f70*/  @!P1 BRA `(.L_x_25) ;  /* 0xfffffffc00f09947 */ /* 0x004fea000383ffff */
[----:B------:R-:W-:Y:S05]  /*4f80*/  BRA `(.L_x_24) ;  /* 0xffffffc800e47947 */ /* 0x000fea000383ffff */
.L_x_30:
[----:B-1----:R-:W-:-:S04]  /*4f90*/  IMAD.U32 R5, RZ, RZ, UR4 ;  /* 0x00000004ff057e24 */ /* 0x002fc8000f8e00ff */
[----:B------:R1:W2:Y:S03]  /*4fa0*/  SYNCS.PHASECHK.TRANS64.TRYWAIT P1, [R5+URZ], R4 ;  /* 0x00000004050075a7 */ /* 0x0002a6000802017f */
[----:B--2---:R-:W-:Y:S05]  /*4fb0*/  @!P1 NANOSLEEP.SYNCS 0x989680 ;  /* 0x009896800000995d */ /* 0x004fea0003900000 */
[----:B------:R-:W2:Y:S02]  /*4fc0*/  @!P1 SYNCS.PHASECHK.TRANS64 P1, [R5+URZ], R4 ;  /* 0x00000004050095a7 */ /* 0x000ea4000802007f */
[----:B--2---:R-:W-:Y:S05]  /*4fd0*/  @!P1 BRA `(.L_x_30) ;  /* 0xfffffffc00ec9947 */ /* 0x004fea000383ffff */
[----:B------:R-:W-:Y:S05]  /*4fe0*/  BRA `(.L_x_29) ;  /* 0xffffffd0000c7947 */ /* 0x000fea000383ffff */
.L_x_36:
[----:B0-----:R-:W-:-:S04]  /*4ff0*/  IMAD.U32 R3, RZ, RZ, UR43 ;  /* 0x0000002bff037e24 */ /* 0x001fc8000f8e00ff */
[----:B------:R0:W1:Y:S03]  /*5000*/  SYNCS.PHASECHK.TRANS64.TRYWAIT P0, [R3+URZ+0x8], R0 ;  /* 0x00000800030075a7 */ /* 0x000066000800017f */
[----:B-1----:R-:W-:Y:S05]  /*5010*/  @!P0 NANOSLEEP.SYNCS 0x989680 ;  /* 0x009896800000895d */ /* 0x002fea0003900000 */
[----:B------:R-:W1:Y:S02]  /*5020*/  @!P0 SYNCS.PHASECHK.TRANS64 P0, [R3+URZ+0x8], R0 ;  /* 0x00000800030085a7 */ /* 0x000e64000800007f */
[----:B-1----:R-:W-:Y:S05]  /*5030*/  @!P0 BRA `(.L_x_36) ;  /* 0xfffffffc00ec8947 */ /* 0x002fea000383ffff */
[----:B------:R-:W-:Y:S05]  /*5040*/  BRA `(.L_x_85) ;  /* 0xffffffd400c07947 */ /* 0x000fea000383ffff */
.L_x_57:
[----:B------:R-:W-:Y:S01]  /*5050*/  BSSY B1, `(.L_x_86) ;  /* 0x0000006000017945 */ /* 0x000fe20003800000 */
[----:B------:R-:W-:-:S07]  /*5060*/  IMAD.MOV.U32 R15, RZ, RZ, -0x1 ;  /* 0xffffffffff0f7424 */ /* 0x000fce00078e00ff */
[----:B------:R-:W-:Y:S05]  /*5070*/  WARPSYNC.COLLECTIVE R15, `(.L_x_87) ;  /* 0x000000000f0c7348 */ /* 0x000fea0003c00000 */
[----:B------:R-:W-:Y:S02]  /*5080*/  ELECT P6, UR62, PT ;  /* 0x00000000003e782f */ /* 0x000fe400038c0000 */
[----:B------:R-:W-:Y:S01]  /*5090*/  MOV R14, UR62 ;  /* 0x0000003e000e7c02 */ /* 0x000fe20008000f00 */
[----:B------:R-:W-:Y:S10]  /*50a0*/  ENDCOLLECTIVE ;  /* 0x000000000000791b */ /* 0x000ff40003800000 */
.L_x_87:
[----:B------:R-:W-:Y:S05]  /*50b0*/  BSYNC B1 ;  /* 0x0000000000017941 */ /* 0x000fea0003800000 */
.L_x_86:
[----:B------:R-:W-:Y:S05]  /*50c0*/  BRA `(.L_x_88) ;  /* 0xffffffe800d07947 */ /* 0x000fea000383ffff */
.L_x_60:
[----:B-1----:R1:W2:Y:S02]  /*50d0*/  SYNCS.PHASECHK.TRANS64.TRYWAIT P1, [R13+URZ+0x58], R4 ;  /* 0x000058040d0075a7 */ /* 0x0022a4000802017f */
[----:B--2---:R-:W-:Y:S05]  /*50e0*/  @!P1 NANOSLEEP.SYNCS 0x989680 ;  /* 0x009896800000995d */ /* 0x004fea0003900000 */
[----:B------:R-:W2:Y:S02]  /*50f0*/  @!P1 SYNCS.PHASECHK.TRANS64 P1, [R13+URZ+0x58], R4 ;  /* 0x000058040d0095a7 */ /* 0x000ea4000802007f */
[----:B--2---:R-:W-:Y:S05]  /*5100*/  @!P1 BRA `(.L_x_60) ;  /* 0xfffffffc00f09947 */ /* 0x004fea000383ffff */
[----:B------:R-:W-:Y:S05]  /*5110*/  BRA `(.L_x_89) ;  /* 0xffffffec00047947 */ /* 0x000fea000383ffff */
.L_x_69:
[----:B------:R-:W-:Y:S01]  /*5120*/  BSSY B0, `(.L_x_90) ;  /* 0x0000006000007945 */ /* 0x000fe20003800000 */
[----:B------:R-:W-:-:S07]  /*5130*/  IMAD.MOV.U32 R15, RZ, RZ, -0x1 ;  /* 0xffffffffff0f7424 */ /* 0x000fce00078e00ff */
[----:B------:R-:W-:Y:S05]  /*5140*/  WARPSYNC.COLLECTIVE R15, `(.L_x_91) ;  /* 0x000000000f0c7348 */ /* 0x000fea0003c00000 */
[----:B------:R-:W-:Y:S02]  /*5150*/  ELECT P6, UR62, PT ;  /* 0x00000000003e782f */ /* 0x000fe400038c0000 */
[----:B------:R-:W-:Y:S01]  /*5160*/  MOV R14, UR62 ;  /* 0x0000003e000e7c02 */ /* 0x000fe20008000f00 */
[----:B------:R-:W-:Y:S10]  /*5170*/  ENDCOLLECTIVE ;  /* 0x000000000000791b */ /* 0x000ff40003800000 */
.L_x_91:
[----:B------:R-:W-:Y:S05]  /*5180*/  BSYNC B0 ;  /* 0x0000000000007941 */ /* 0x000fea0003800000 */
.L_x_90:
[----:B------:R-:W-:Y:S05]  /*5190*/  BRA `(.L_x_92) ;  /* 0xfffffff400a07947 */ /* 0x000fea000383ffff */
.L_x_73:
[----:B0-----:R0:W1:Y:S02]  /*51a0*/  SYNCS.PHASECHK.TRANS64.TRYWAIT P0, [R5+URZ], R2 ;  /* 0x00000002050075a7 */ /* 0x001064000800017f */
[----:B-1----:R-:W-:Y:S05]  /*51b0*/  @!P0 NANOSLEEP.SYNCS 0x989680 ;  /* 0x009896800000895d */ /* 0x002fea0003900000 */
[----:B------:R-:W1:Y:S02]  /*51c0*/  @!P0 SYNCS.PHASECHK.TRANS64 P0, [R5+URZ], R2 ;  /* 0x00000002050085a7 */ /* 0x000e64000800007f */
[----:B-1----:R-:W-:Y:S05]  /*51d0*/  @!P0 BRA `(.L_x_73) ;  /* 0xfffffffc00f08947 */ /* 0x002fea000383ffff */
[----:B------:R-:W-:Y:S05]  /*51e0*/  BRA `(.L_x_93) ;  /* 0xfffffff400e07947 */ /* 0x000fea000383ffff */
.L_x_74:
[----:B0-----:R0:W1:Y:S02]  /*51f0*/  SYNCS.PHASECHK.TRANS64.TRYWAIT P0, [R9+URZ], R4 ;  /* 0x00000004090075a7 */ /* 0x001064000800017f */
[----:B-1----:R-:W-:Y:S05]  /*5200*/  @!P0 NANOSLEEP.SYNCS 0x989680 ;  /* 0x009896800000895d */ /* 0x002fea0003900000 */
[----:B------:R-:W1:Y:S02]  /*5210*/  @!P0 SYNCS.PHASECHK.TRANS64 P0, [R9+URZ], R4 ;  /* 0x00000004090085a7 */ /* 0x000e64000800007f */
[----:B-1----:R-:W-:Y:S05]  /*5220*/  @!P0 BRA `(.L_x_74) ;  /* 0xfffffffc00f08947 */ /* 0x002fea000383ffff */
[----:B------:R-:W-:Y:S05]  /*5230*/  BRA `(.L_x_94) ;  /* 0xfffffff400f07947 */ /* 0x000fea000383ffff */
.L_x_75:
[----:B0-----:R0:W1:Y:S02]  /*5240*/  SYNCS.PHASECHK.TRANS64.TRYWAIT P0, [R8+URZ], R5 ;  /* 0x00000005080075a7 */ /* 0x001064000800017f */
[----:B-1----:R-:W-:Y:S05]  /*5250*/  @!P0 NANOSLEEP.SYNCS 0x989680 ;  /* 0x009896800000895d */ /* 0x002fea0003900000 */
[----:B------:R-:W1:Y:S02]  /*5260*/  @!P0 SYNCS.PHASECHK.TRANS64 P0, [R8+URZ], R5 ;  /* 0x00000005080085a7 */ /* 0x000e64000800007f */
[----:B-1----:R-:W-:Y:S05]  /*5270*/  @!P0 BRA `(.L_x_75) ;  /* 0xfffffffc00f08947 */ /* 0x002fea000383ffff */
[----:B------:R-:W-:Y:S05]  /*5280*/  BRA `(.L_x_95) ;  /* 0xfffffff800007947 */ /* 0x000fea000383ffff */
.L_x_76:
[----:B0-----:R0:W1:Y:S02]  /*5290*/  SYNCS.PHASECHK.TRANS64.TRYWAIT P0, [R9+URZ], R4 ;  /* 0x00000004090075a7 */ /* 0x001064000800017f */
[----:B-1----:R-:W-:Y:S05]  /*52a0*/  @!P0 NANOSLEEP.SYNCS 0x989680 ;  /* 0x009896800000895d */ /* 0x002fea0003900000 */
[----:B------:R-:W1:Y:S02]  /*52b0*/  @!P0 SYNCS.PHASECHK.TRANS64 P0, [R9+URZ], R4 ;  /* 0x00000004090085a7 */ /* 0x000e64000800007f */
[----:B-1----:R-:W-:Y:S05]  /*52c0*/  @!P0 BRA `(.L_x_76) ;  /* 0xfffffffc00f08947 */ /* 0x002fea000383ffff */
[----:B------:R-:W-:Y:S05]  /*52d0*/  BRA `(.L_x_96) ;  /* 0xfffffff800107947 */ /* 0x000fea000383ffff */
.L_x_77:
[----:B0-----:R0:W1:Y:S02]  /*52e0*/  SYNCS.PHASECHK.TRANS64.TRYWAIT P0, [R8+URZ], R5 ;  /* 0x00000005080075a7 */ /* 0x001064000800017f */
[----:B-1----:R-:W-:Y:S05]  /*52f0*/  @!P0 NANOSLEEP.SYNCS 0x989680 ;  /* 0x009896800000895d */ /* 0x002fea0003900000 */
[----:B------:R-:W1:Y:S02]  /*5300*/  @!P0 SYNCS.PHASECHK.TRANS64 P0, [R8+URZ], R5 ;  /* 0x00000005080085a7 */ /* 0x000e64000800007f */
[----:B-1----:R-:W-:Y:S05]  /*5310*/  @!P0 BRA `(.L_x_77) ;  /* 0xfffffffc00f08947 */ /* 0x002fea000383ffff */
[----:B------:R-:W-:Y:S05]  /*5320*/  BRA `(.L_x_97) ;  /* 0xfffffff800207947 */ /* 0x000fea000383ffff */
.L_x_78:
[----:B0-----:R0:W1:Y:S02]  /*5330*/  SYNCS.PHASECHK.TRANS64.TRYWAIT P0, [R9+URZ], R4 ;  /* 0x00000004090075a7 */ /* 0x001064000800017f */
[----:B-1----:R-:W-:Y:S05]  /*5340*/  @!P0 NANOSLEEP.SYNCS 0x989680 ;  /* 0x009896800000895d */ /* 0x002fea0003900000 */
[----:B------:R-:W1:Y:S02]  /*5350*/  @!P0 SYNCS.PHASECHK.TRANS64 P0, [R9+URZ], R4 ;  /* 0x00000004090085a7 */ /* 0x000e64000800007f */
[----:B-1----:R-:W-:Y:S05]  /*5360*/  @!P0 BRA `(.L_x_78) ;  /* 0xfffffffc00f08947 */ /* 0x002fea000383ffff */
[----:B------:R-:W-:Y:S05]  /*5370*/  BRA `(.L_x_98) ;  /* 0xfffffff800307947 */ /* 0x000fea000383ffff */
.L_x_79:
[----:B0-----:R0:W1:Y:S02]  /*5380*/  SYNCS.PHASECHK.TRANS64.TRYWAIT P0, [R8+URZ], R5 ;  /* 0x00000005080075a7 */ /* 0x001064000800017f */
[----:B-1----:R-:W-:Y:S05]  /*5390*/  @!P0 NANOSLEEP.SYNCS 0x989680 ;  /* 0x009896800000895d */ /* 0x002fea0003900000 */
[----:B------:R-:W1:Y:S02]  /*53a0*/  @!P0 SYNCS.PHASECHK.TRANS64 P0, [R8+URZ], R5 ;  /* 0x00000005080085a7 */ /* 0x000e64000800007f */
[----:B-1----:R-:W-:Y:S05]  /*53b0*/  @!P0 BRA `(.L_x_79) ;  /* 0xfffffffc00f08947 */ /* 0x002fea000383ffff */
[----:B------:R-:W-:Y:S05]  /*53c0*/  BRA `(.L_x_99) ;  /* 0xfffffff800407947 */ /* 0x000fea000383ffff */
.L_x_80:
[----:B0-----:R0:W1:Y:S02]  /*53d0*/  SYNCS.PHASECHK.TRANS64.TRYWAIT P0, [R9+URZ], R4 ;  /* 0x00000004090075a7 */ /* 0x001064000800017f */
[----:B-1----:R-:W-:Y:S05]  /*53e0*/  @!P0 NANOSLEEP.SYNCS 0x989680 ;  /* 0x009896800000895d */ /* 0x002fea0003900000 */
[----:B------:R-:W1:Y:S02]  /*53f0*/  @!P0 SYNCS.PHASECHK.TRANS64 P0, [R9+URZ], R4 ;  /* 0x00000004090085a7 */ /* 0x000e64000800007f */
[----:B-1----:R-:W-:Y:S05]  /*5400*/  @!P0 BRA `(.L_x_80) ;  /* 0xfffffffc00f08947 */ /* 0x002fea000383ffff */
[----:B------:R-:W-:Y:S05]  /*5410*/  BRA `(.L_x_100) ;  /* 0xfffffff800507947 */ /* 0x000fea000383ffff */
.L_x_81:
[----:B0-----:R0:W1:Y:S02]  /*5420*/  SYNCS.PHASECHK.TRANS64.TRYWAIT P0, [R8+URZ], R5 ;  /* 0x00000005080075a7 */ /* 0x001064000800017f */
[----:B-1----:R-:W-:Y:S05]  /*5430*/  @!P0 NANOSLEEP.SYNCS 0x989680 ;  /* 0x009896800000895d */ /* 0x002fea0003900000 */
[----:B------:R-:W1:Y:S02]  /*5440*/  @!P0 SYNCS.PHASECHK.TRANS64 P0, [R8+URZ], R5 ;  /* 0x00000005080085a7 */ /* 0x000e64000800007f */
[----:B-1----:R-:W-:Y:S05]  /*5450*/  @!P0 BRA `(.L_x_81) ;  /* 0xfffffffc00f08947 */ /* 0x002fea000383ffff */
[----:B------:R-:W-:Y:S05]  /*5460*/  BRA `(.L_x_101) ;  /* 0xfffffff800607947 */ /* 0x000fea000383ffff */
.L_x_82:
[----:B-1----:R1:W2:Y:S02]  /*5470*/  SYNCS.PHASECHK.TRANS64.TRYWAIT P0, [R11+URZ], R6 ;  /* 0x000000060b0075a7 */ /* 0x0022a4000800017f */
[----:B--2---:R-:W-:Y:S05]  /*5480*/  @!P0 NANOSLEEP.SYNCS 0x989680 ;  /* 0x009896800000895d */ /* 0x004fea0003900000 */
[----:B------:R-:W2:Y:S02]  /*5490*/  @!P0 SYNCS.PHASECHK.TRANS64 P0, [R11+URZ], R6 ;  /* 0x000000060b0085a7 */ /* 0x000ea4000800007f */
[----:B--2---:R-:W-:Y:S05]  /*54a0*/  @!P0 BRA `(.L_x_82) ;  /* 0xfffffffc00f08947 */ /* 0x004fea000383ffff */
[----:B------:R-:W-:Y:S05]  /*54b0*/  BRA `(.L_x_102) ;  /* 0xfffffff800687947 */ /* 0x000fea000383ffff */
.L_x_103:
[----:B------:R-:W-:-:S00]  /*54c0*/  BRA `(.L_x_103) ;  /* 0xfffffffc00fc7947 */ /* 0x000fc0000383ffff */
[----:B------:R-:W-:-:S00]  /*54d0*/  NOP ;  /* 0x0000000000007918 */ /* 0x000fc00000000000 */
        /* <DEDUP_REMOVED lines=10> */
.L_x_104:


//--------------------- .nv.global.init           --------------------------
	.section	.nv.global.init,"aw",@progbits
.nv.global.init:
	.type		$str$22,@object
	.size		$str$22,($str$23 - $str$22)
$str$22:
        /*0000*/ 	.byte	0x6b, 0x5f, 0x74, 0x69, 0x6c, 0x65, 0x5f, 0x63, 0x6f, 0x75, 0x6e, 0x74, 0x20, 0x3e, 0x3d, 0x20
        /*0010*/ 	.byte	0x31, 0x00
	.type		$str$23,@object
	.size		$str$23,(__unnamed_1 - $str$23)
$str$23:
        /*0012*/ 	.byte	0x2f, 0x74, 0x6d, 0x70, 0x2f, 0x63, 0x75, 0x74, 0x6c, 0x61, 0x73, 0x73, 0x5f, 0x73, 0x77, 0x65
        /*0022*/ 	.byte	0x65, 0x70, 0x5f, 0x73, 0x72, 0x63, 0x2f, 0x69, 0x6e, 0x63, 0x6c, 0x75, 0x64, 0x65, 0x2f, 0x63
        /*0032*/ 	.byte	0x75, 0x74, 0x6c, 0x61, 0x73, 0x73, 0x2f, 0x67, 0x65, 0x6d, 0x6d, 0x2f, 0x63, 0x6f, 0x6c, 0x6c
        /*0042*/ 	.byte	0x65, 0x63, 0x74, 0x69, 0x76, 0x65, 0x2f, 0x73, 0x6d, 0x39, 0x30, 0x5f, 0x6d, 0x6d, 0x61, 0x5f
        /*0052*/ 	.byte	0x74, 0x6d, 0x61, 0x5f, 0x67, 0x6d, 0x6d, 0x61, 0x5f, 0x73, 0x73, 0x5f, 0x77, 0x61, 0x72, 0x70
        /*0062*/ 	.byte	0x73, 0x70, 0x65, 0x63, 0x69, 0x61, 0x6c, 0x69, 0x7a, 0x65, 0x64, 0x2e, 0x68, 0x70, 0x70, 0x00
	.type		__unnamed_1,@object
	.size		__unnamed_1,(.L_0 - __unnamed_1)
__unnamed_1:
        /*0072*/ 	.byte	0x76, 0x6f, 0x69, 0x64, 0x20, 0x63, 0x75, 0x74, 0x6c, 0x61, 0x73, 0x73, 0x3a, 0x3a, 0x67, 0x65
        /* <DEDUP_REMOVED lines=179> */
        /*0bb2*/ 	.byte	0x75, 0x74, 0x65, 0x3a, 0x3a, 0x69, 0x64, 0x65, 0x6e, 0x74, 0x69, 0x74, 0x79, 0x5d, 0x00
.L_0:


//--------------------- .nv.shared._ZN7cutlass13device_kernelINS_4gemm6kernel13GemmUniversalIN4cute5tupleIJiiiiEEENS1_10collective13CollectiveMmaINS1_34MainloopSm90TmaGmmaWarpSpecializedILi11ENS5_IJNS4_1CILi2EEENSA_ILi1EEESC_EEENS1_32KernelTmaWarpSpecializedPingpongEEENS5_IJNSA_ILi64EEENSA_ILi16EEENSA_ILi128EEEEEENS_6half_tENS5_IJlSC_lEEESK_SL_NS4_8TiledMMAINS4_8MMA_AtomIJNS4_4SM904GMMA25MMA_64x16x16_F32F16F16_SSILNSP_5MajorE0ELSR_0ELNSP_7ScaleInE1ELSS_1EEEEEENS4_6LayoutINS5_IJSC_SC_SC_EEENS5_IJNSA_ILi0EEESX_SX_EEEEENS5_IJNS4_10UnderscoreES10_S10_EEEEENS4_13SM90_TMA_LOADENS4_14ComposedLayoutINS4_7SwizzleILi3ELi4ELi3EEENS4_18smem_ptr_flag_bitsILi16EEENSV_INS5_IJNSA_ILi8EEESG_EEENS5_IJSG_SC_EEEEEEEvNS4_8identityENS4_23SM90_TMA_LOAD_MULTICASTES1D_vS1E_EENS_8epilogue10collective6detail29Sm90TmaWarpSpecializedAdapterINS1I_15DefaultEpilogueISK_SL_SL_NS1H_6thread17LinearCombinationISK_Li1EffLNS1M_9ScaleType4KindE0ELNS_15FloatRoundStyleE2ESK_EENS1_15EpilogueDefaultEEEEEvvEEEEvNT_6ParamsE --------------------------
	.section	.nv.shared._ZN7cutlass13device_kernelINS_4gemm6kernel13GemmUniversalIN4cute5tupleIJiiiiEEENS1_10collective13CollectiveMmaINS1_34MainloopSm90TmaGmmaWarpSpecializedILi11ENS5_IJNS4_1CILi2EEENSA_ILi1EEESC_EEENS1_32KernelTmaWarpSpecializedPingpongEEENS5_IJNSA_ILi64EEENSA_ILi16EEENSA_ILi128EEEEEENS_6half_tENS5_IJlSC_lEEESK_SL_NS4_8TiledMMAINS4_8MMA_AtomIJNS4_4SM904GMMA25MMA_64x16x16_F32F16F16_SSILNSP_5MajorE0ELSR_0ELNSP_7ScaleInE1ELSS_1EEEEEENS4_6LayoutINS5_IJSC_SC_SC_EEENS5_IJNSA_ILi0EEESX_SX_EEEEENS5_IJNS4_10UnderscoreES10_S10_EEEEENS4_13SM90_TMA_LOADENS4_14ComposedLayoutINS4_7SwizzleILi3ELi4ELi3EEENS4_18smem_ptr_flag_bitsILi16EEENSV_INS5_IJNSA_ILi8EEESG_EEENS5_IJSG_SC_EEEEEEEvNS4_8identityENS4_23SM90_TMA_LOAD_MULTICASTES1D_vS1E_EENS_8epilogue10collective6detail29Sm90TmaWarpSpecializedAdapterINS1I_15DefaultEpilogueISK_SL_SL_NS1H_6thread17LinearCombinationISK_Li1EffLNS1M_9ScaleType4KindE0ELNS_15FloatRoundStyleE2ESK_EENS1_15EpilogueDefaultEEEEEvvEEEEvNT_6ParamsE,"aw",@nobits
	.sectionflags	@""
	.align	16
	.zero		1024


//--------------------- .nv.shared.reserved.0     --------------------------
	.section	.nv.shared.reserved.0,"aw",@nobits
	.weak		__nv_reservedSMEM_offset_0_alias
	.size		__nv_reservedSMEM_offset_0_alias, 0, 0
	.other		__nv_reservedSMEM_offset_0_alias,@"STO_CUDA_RESERVED_SHARED STV_DEFAULT"
__nv_reservedSMEM_offset_0_alias:
	.zero		0


//--------------------- .nv.global                --------------------------
	.section	.nv.global,"aw",@nobits
.nv.global:
	.type		_ZN39_INTERNAL_0da706d1_4_k_cu_f7d693e8_41314cute1_E,@object
	.size		_ZN39_INTERNAL_0da706d1_4_k_cu_f7d693e8_41314cute1_E,(_ZN39_INTERNAL_0da706d1_4_k_cu_f7d693e8_41314cuda3std3__45__cpo6cbeginE - _ZN39_INTERNAL_0da706d1_4_k_cu_f7d693e8_41314cute1_E)
_ZN39_INTERNAL_0da706d1_4_k_cu_f7d693e8_41314cute1_E:
	.zero		1
	.type		_ZN39_INTERNAL_0da706d1_4_k_cu_f7d693e8_41314cuda3std3__45__cpo6cbeginE,@object
	.size		_ZN39_INTERNAL_0da706d1_4_k_cu_f7d693e8_41314cuda3std3__45__cpo6cbeginE,(_ZN39_INTERNAL_0da706d1_4_k_cu_f7d693e8_41314cuda3std3__48in_placeE - _ZN39_INTERNAL_0da706d1_4_k_cu_f7d693e8_41314cuda3std3__45__cpo6cbeginE)
_ZN39_INTERNAL_0da706d1_4_k_cu_f7d693e8_41314cuda3std3__45__cpo6cbeginE:
	.zero		1
	.type		_ZN39_INTERNAL_0da706d1_4_k_cu_f7d693e8_41314cuda3std3__48in_placeE,@object
	.size		_ZN39_INTERNAL_0da706d1_4_k_cu_f7d693e8_41314cuda3std3__48in_placeE,(_ZN39_INTERNAL_0da706d1_4_k_cu_f7d693e8_41314cuda3std6ranges3__45__cpo9iter_moveE - _ZN39_INTERNAL_0da706d1_4_k_cu_f7d693e8_41314cuda3std3__48in_placeE)
_ZN39_INTERNAL_0da706d1_4_k_cu_f7d693e8_41314cuda3std3__48in_placeE:
	.zero		1
	.type		_ZN39_INTERNAL_0da706d1_4_k_cu_f7d693e8_41314cuda3std6ranges3__45__cpo9iter_moveE,@object
	.size		_ZN39_INTERNAL_0da706d1_4_k_cu_f7d693e8_41314cuda3std6ranges3__45__cpo9iter_moveE,(_ZN39_INTERNAL_0da706d1_4_k_cu_f7d693e8_41314cuda3std3__45__cpo5beginE - _ZN39_INTERNAL_0da706d1_4_k_cu_f7d693e8_41314cuda3std6ranges3__45__cpo9iter_moveE)
_ZN39_INTERNAL_0da706d1_4_k_cu_f7d693e8_41314cuda3std6ranges3__45__cpo9iter_moveE:
	.zero		1
	.type		_ZN39_INTERNAL_0da706d1_4_k_cu_f7d693e8_41314cuda3std3__45__cpo5beginE,@object
	.size		_ZN39_INTERNAL_0da706d1_4_k_cu_f7d693e8_41314cuda3std3__45__cpo5beginE,(_ZN39_INTERNAL_0da706d1_4_k_cu_f7d693e8_41314cuda3std3__441_GLOBAL__N__0da706d1_4_k_cu_f7d693e8_41316ignoreE - _ZN39_INTERNAL_0da706d1_4_k_cu_f7d693e8_41314cuda3std3__45__cpo5beginE)
_ZN39_INTERNAL_0da706d1_4_k_cu_f7d693e8_41314cuda3std3__45__cpo5beginE:
	.zero		1
	.type		_ZN39_INTERNAL_0da706d1_4_k_cu_f7d693e8_41314cuda3std3__441_GLOBAL__N__0da706d1_4_k_cu_f7d693e8_41316ignoreE,@object
	.size		_ZN39_INTERNAL_0da706d1_4_k_cu_f7d693e8_41314cuda3std3__441_GLOBAL__N__0da706d1_4_k_cu_f7d693e8_41316ignoreE,(_ZN39_INTERNAL_0da706d1_4_k_cu_f7d693e8_41314cute7productE - _ZN39_INTERNAL_0da706d1_4_k_cu_f7d693e8_41314cuda3std3__441_GLOBAL__N__0da706d1_4_k_cu_f7d693e8_41316ignoreE)
_ZN39_INTERNAL_0da706d1_4_k_cu_f7d693e8_41314cuda3std3__441_GLOBAL__N__0da706d1_4_k_cu_f7d693e8_41316ignoreE:
	.zero		1
	.type		_ZN39_INTERNAL_0da706d1_4_k_cu_f7d693e8_41314cute7productE,@object
	.size		_ZN39_INTERNAL_0da706d1_4_k_cu_f7d693e8_41314cute7productE,(_ZN39_INTERNAL_0da706d1_4_k_cu_f7d693e8_41314cuda3std3__45__cpo3endE - _ZN39_INTERNAL_0da706d1_4_k_cu_f7d693e8_41314cute7productE)
_ZN39_INTERNAL_0da706d1_4_k_cu_f7d693e8_41314cute7productE:
	.zero		1
	.type		_ZN39_INTERNAL_0da706d1_4_k_cu_f7d693e8_41314cuda3std3__45__cpo3endE,@object
	.size		_ZN39_INTERNAL_0da706d1_4_k_cu_f7d693e8_41314cuda3std3__45__cpo3endE,(_ZN39_INTERNAL_0da706d1_4_k_cu_f7d693e8_41314cuda3std3__419piecewise_constructE - _ZN39_INTERNAL_0da706d1_4_k_cu_f7d693e8_41314cuda3std3__45__cpo3endE)
_ZN39_INTERNAL_0da706d1_4_k_cu_f7d693e8_41314cuda3std3__45__cpo3endE:
	.zero		1
	.type		_ZN39_INTERNAL_0da706d1_4_k_cu_f7d693e8_41314cuda3std3__419piecewise_constructE,@object
	.size		_ZN39_INTERNAL_0da706d1_4_k_cu_f7d693e8_41314cuda3std3__419piecewise_constructE,(_ZN39_INTERNAL_0da706d1_4_k_cu_f7d693e8_41314cuda3std3__45__cpo4cendE - _ZN39_INTERNAL_0da706d1_4_k_cu_f7d693e8_41314cuda3std3__419piecewise_constructE)
_ZN39_INTERNAL_0da706d1_4_k_cu_f7d693e8_41314cuda3std3__419piecewise_constructE:
	.zero		1
	.type		_ZN39_INTERNAL_0da706d1_4_k_cu_f7d693e8_41314cuda3std3__45__cpo4cendE,@object
	.size		_ZN39_INTERNAL_0da706d1_4_k_cu_f7d693e8_41314cuda3std3__45__cpo4cendE,(_ZN39_INTERNAL_0da706d1_4_k_cu_f7d693e8_41314cuda3std6ranges3__45__cpo4swapE - _ZN39_INTERNAL_0da706d1_4_k_cu_f7d693e8_41314cuda3std3__45__cpo4cendE)
_ZN39_INTERNAL_0da706d1_4_k_cu_f7d693e8_41314cuda3std3__45__cpo4cendE:
	.zero		1
	.type		_ZN39_INTERNAL_0da706d1_4_k_cu_f7d693e8_41314cuda3std6ranges3__45__cpo4swapE,@object
	.size		_ZN39_INTERNAL_0da706d1_4_k_cu_f7d693e8_41314cuda3std6ranges3__45__cpo4swapE,(.L_8 - _ZN39_INTERNAL_0da706d1_4_k_cu_f7d693e8_41314cuda3std6ranges3__45__cpo4swapE)
_ZN39_INTERNAL_0da706d1_4_k_cu_f7d693e8_41314cuda3std6ranges3__45__cpo4swapE:
	.zero		1
.L_8:


//--------------------- .nv.constant0._ZN7cutlass13device_kernelINS_4gemm6kernel13GemmUniversalIN4cute5tupleIJiiiiEEENS1_10collective13CollectiveMmaINS1_34MainloopSm90TmaGmmaWarpSpecializedILi11ENS5_IJNS4_1CILi2EEENSA_ILi1EEESC_EEENS1_32KernelTmaWarpSpecializedPingpongEEENS5_IJNSA_ILi64EEENSA_ILi16EEENSA_ILi128EEEEEENS_6half_tENS5_IJlSC_lEEESK_SL_NS4_8TiledMMAINS4_8MMA_AtomIJNS4_4SM904GMMA25MMA_64x16x16_F32F16F16_SSILNSP_5MajorE0ELSR_0ELNSP_7ScaleInE1ELSS_1EEEEEENS4_6LayoutINS5_IJSC_SC_SC_EEENS5_IJNSA_ILi0EEESX_SX_EEEEENS5_IJNS4_10UnderscoreES10_S10_EEEEENS4_13SM90_TMA_LOADENS4_14ComposedLayoutINS4_7SwizzleILi3ELi4ELi3EEENS4_18smem_ptr_flag_bitsILi16EEENSV_INS5_IJNSA_ILi8EEESG_EEENS5_IJSG_SC_EEEEEEEvNS4_8identityENS4_23SM90_TMA_LOAD_MULTICASTES1D_vS1E_EENS_8epilogue10collective6detail29Sm90TmaWarpSpecializedAdapterINS1I_15DefaultEpilogueISK_SL_SL_NS1H_6thread17LinearCombinationISK_Li1EffLNS1M_9ScaleType4KindE0ELNS_15FloatRoundStyleE2ESK_EENS1_15EpilogueDefaultEEEEEvvEEEEvNT_6ParamsE --------------------------
	.section	.nv.constant0._ZN7cutlass13device_kernelINS_4gemm6kernel13GemmUniversalIN4cute5tupleIJiiiiEEENS1_10collective13CollectiveMmaINS1_34MainloopSm90TmaGmmaWarpSpecializedILi11ENS5_IJNS4_1CILi2EEENSA_ILi1EEESC_EEENS1_32KernelTmaWarpSpecializedPingpongEEENS5_IJNSA_ILi64EEENSA_ILi16EEENSA_ILi128EEEEEENS_6half_tENS5_IJlSC_lEEESK_SL_NS4_8TiledMMAINS4_8MMA_AtomIJNS4_4SM904GMMA25MMA_64x16x16_F32F16F16_SSILNSP_5MajorE0ELSR_0ELNSP_7ScaleInE1ELSS_1EEEEEENS4_6LayoutINS5_IJSC_SC_SC_EEENS5_IJNSA_ILi0EEESX_SX_EEEEENS5_IJNS4_10UnderscoreES10_S10_EEEEENS4_13SM90_TMA_LOADENS4_14ComposedLayoutINS4_7SwizzleILi3ELi4ELi3EEENS4_18smem_ptr_flag_bitsILi16EEENSV_INS5_IJNSA_ILi8EEESG_EEENS5_IJSG_SC_EEEEEEEvNS4_8identityENS4_23SM90_TMA_LOAD_MULTICASTES1D_vS1E_EENS_8epilogue10collective6detail29Sm90TmaWarpSpecializedAdapterINS1I_15DefaultEpilogueISK_SL_SL_NS1H_6thread17LinearCombinationISK_Li1EffLNS1M_9ScaleType4KindE0ELNS_15FloatRoundStyleE2ESK_EENS1_15EpilogueDefaultEEEEEvvEEEEvNT_6ParamsE,"a",@progbits
	.sectionflags	@""
	.align	4
.nv.constant0._ZN7cutlass13device_kernelINS_4gemm6kernel13GemmUniversalIN4cute5tupleIJiiiiEEENS1_10collective13CollectiveMmaINS1_34MainloopSm90TmaGmmaWarpSpecializedILi11ENS5_IJNS4_1CILi2EEENSA_ILi1EEESC_EEENS1_32KernelTmaWarpSpecializedPingpongEEENS5_IJNSA_ILi64EEENSA_ILi16EEENSA_ILi128EEEEEENS_6half_tENS5_IJlSC_lEEESK_SL_NS4_8TiledMMAINS4_8MMA_AtomIJNS4_4SM904GMMA25MMA_64x16x16_F32F16F16_SSILNSP_5MajorE0ELSR_0ELNSP_7ScaleInE1ELSS_1EEEEEENS4_6LayoutINS5_IJSC_SC_SC_EEENS5_IJNSA_ILi0EEESX_SX_EEEEENS5_IJNS4_10UnderscoreES10_S10_EEEEENS4_13SM90_TMA_LOADENS4_14ComposedLayoutINS4_7SwizzleILi3ELi4ELi3EEENS4_18smem_ptr_flag_bitsILi16EEENSV_INS5_IJNSA_ILi8EEESG_EEENS5_IJSG_SC_EEEEEEEvNS4_8identityENS4_23SM90_TMA_LOAD_MULTICASTES1D_vS1E_EENS_8epilogue10collective6detail29Sm90TmaWarpSpecializedAdapterINS1I_15DefaultEpilogueISK_SL_SL_NS1H_6thread17LinearCombinationISK_Li1EffLNS1M_9ScaleType4KindE0ELNS_15FloatRoundStyleE2ESK_EENS1_15EpilogueDefaultEEEEEvvEEEEvNT_6ParamsE:
	.zero		1664


//--------------------- SYMBOLS --------------------------

	.type		.nv.reservedSmem.offset0,@object
	.size		.nv.reservedSmem.offset0,0x4
	.type		__assertfail,@function
